	.headerflags	@"EF_CUDA_TEXMODE_UNIFIED EF_CUDA_64BIT_ADDRESS EF_CUDA_SM86 EF_CUDA_VIRTUAL_SM(EF_CUDA_SM86)"
	.elftype	@"ET_EXEC"


//--------------------- .nv.info                  --------------------------
	.section	.nv.info,"",@"SHT_CUDA_INFO"
	.align	4


	//----- nvinfo : EIATTR_REGCOUNT
	.align		4
        /*0000*/ 	.byte	0x04, 0x2f
        /*0002*/ 	.short	(.L_2 - .L_1)
	.align		4
.L_1:
        /*0004*/ 	.word	index@(triton_red_fused__to_copy_add_amax_amin_clamp_mul_native_layer_norm_reciprocal_1)
        /*0008*/ 	.word	0x00000028


	//----- nvinfo : EIATTR_MIN_STACK_SIZE
	.align		4
.L_2:
        /*000c*/ 	.byte	0x04, 0x12
        /*000e*/ 	.short	(.L_4 - .L_3)
	.align		4
.L_3:
        /*0010*/ 	.word	index@(triton_red_fused__to_copy_add_amax_amin_clamp_mul_native_layer_norm_reciprocal_1)
        /*0014*/ 	.word	0x00000000


	//----- nvinfo : EIATTR_FRAME_SIZE
	.align		4
.L_4:
        /*0018*/ 	.byte	0x04, 0x11
        /*001a*/ 	.short	(.L_6 - .L_5)
	.align		4
.L_5:
        /*001c*/ 	.word	index@(triton_red_fused__to_copy_add_amax_amin_clamp_mul_native_layer_norm_reciprocal_1)
        /*0020*/ 	.word	0x00000000


	//----- nvinfo : EIATTR_MIN_STACK_SIZE
	.align		4
.L_6:
        /*0024*/ 	.byte	0x04, 0x12
        /*0026*/ 	.short	(.L_8 - .L_7)
	.align		4
.L_7:
        /*0028*/ 	.word	index@(triton_red_fused__to_copy_add_amax_amin_clamp_mul_native_layer_norm_reciprocal_1)
        /*002c*/ 	.word	0x00000000
.L_8:


//--------------------- .nv.info.triton_red_fused__to_copy_add_amax_amin_clamp_mul_native_layer_norm_reciprocal_1 --------------------------
	.section	.nv.info.triton_red_fused__to_copy_add_amax_amin_clamp_mul_native_layer_norm_reciprocal_1,"",@"SHT_CUDA_INFO"
	.sectionflags	@""
	.align	4


	//----- nvinfo : EIATTR_CUDA_API_VERSION
	.align		4
        /*0000*/ 	.byte	0x04, 0x37
        /*0002*/ 	.short	(.L_10 - .L_9)
.L_9:
        /*0004*/ 	.word	0x0000007c


	//----- nvinfo : EIATTR_SW2861232_WAR
	.align		4
.L_10:
        /*0008*/ 	.byte	0x01, 0x35
	.zero		2


	//----- nvinfo : EIATTR_PARAM_CBANK
	.align		4
        /*000c*/ 	.byte	0x04, 0x0a
        /*000e*/ 	.short	(.L_12 - .L_11)
	.align		4
.L_11:
        /*0010*/ 	.word	index@(.nv.constant0.triton_red_fused__to_copy_add_amax_amin_clamp_mul_native_layer_norm_reciprocal_1)
        /*0014*/ 	.short	0x0160
        /*0016*/ 	.short	0x0090


	//----- nvinfo : EIATTR_CBANK_PARAM_SIZE
	.align		4
.L_12:
        /*0018*/ 	.byte	0x03, 0x19
        /*001a*/ 	.short	0x0090


	//----- nvinfo : EIATTR_KPARAM_INFO
	.align		4
        /*001c*/ 	.byte	0x04, 0x17
        /*001e*/ 	.short	(.L_14 - .L_13)
.L_13:
        /*0020*/ 	.word	0x00000000
        /*0024*/ 	.short	0x0012
        /*0026*/ 	.short	0x0088
        /*0028*/ 	.byte	0x00, 0xf4, 0x21, 0x00


	//----- nvinfo : EIATTR_KPARAM_INFO
	.align		4
.L_14:
        /*002c*/ 	.byte	0x04, 0x17
        /*002e*/ 	.short	(.L_16 - .L_15)
.L_15:
        /*0030*/ 	.word	0x00000000
        /*0034*/ 	.short	0x0011
        /*0036*/ 	.short	0x0084
        /*0038*/ 	.byte	0x00, 0xf0, 0x11, 0x00


	//----- nvinfo : EIATTR_KPARAM_INFO
	.align		4
.L_16:
        /*003c*/ 	.byte	0x04, 0x17
        /*003e*/ 	.short	(.L_18 - .L_17)
.L_17:
        /*0040*/ 	.word	0x00000000
        /*0044*/ 	.short	0x0010
        /*0046*/ 	.short	0x0080
        /*0048*/ 	.byte	0x00, 0xf0, 0x11, 0x00


	//----- nvinfo : EIATTR_KPARAM_INFO
	.align		4
.L_18:
        /*004c*/ 	.byte	0x04, 0x17
        /*004e*/ 	.short	(.L_20 - .L_19)
.L_19:
        /*0050*/ 	.word	0x00000000
        /*0054*/ 	.short	0x000f
        /*0056*/ 	.short	0x0078
        /*0058*/ 	.byte	0x00, 0xf4, 0x21, 0x00


	//----- nvinfo : EIATTR_KPARAM_INFO
	.align		4
.L_20:
        /*005c*/ 	.byte	0x04, 0x17
        /*005e*/ 	.short	(.L_22 - .L_21)
.L_21:
        /*0060*/ 	.word	0x00000000
        /*0064*/ 	.short	0x000e
        /*0066*/ 	.short	0x0070
        /*0068*/ 	.byte	0x00, 0xf4, 0x21, 0x00


	//----- nvinfo : EIATTR_KPARAM_INFO
	.align		4
.L_22:
        /*006c*/ 	.byte	0x04, 0x17
        /*006e*/ 	.short	(.L_24 - .L_23)
.L_23:
        /*0070*/ 	.word	0x00000000
        /*0074*/ 	.short	0x000d
        /*0076*/ 	.short	0x0068
        /*0078*/ 	.byte	0x00, 0xf4, 0x21, 0x00


	//----- nvinfo : EIATTR_KPARAM_INFO
	.align		4
.L_24:
        /*007c*/ 	.byte	0x04, 0x17
        /*007e*/ 	.short	(.L_26 - .L_25)
.L_25:
        /*0080*/ 	.word	0x00000000
        /*0084*/ 	.short	0x000c
        /*0086*/ 	.short	0x0060
        /*0088*/ 	.byte	0x00, 0xf4, 0x21, 0x00


	//----- nvinfo : EIATTR_KPARAM_INFO
	.align		4
.L_26:
        /*008c*/ 	.byte	0x04, 0x17
        /*008e*/ 	.short	(.L_28 - .L_27)
.L_27:
        /*0090*/ 	.word	0x00000000
        /*0094*/ 	.short	0x000b
        /*0096*/ 	.short	0x0058
        /*0098*/ 	.byte	0x00, 0xf4, 0x21, 0x00


	//----- nvinfo : EIATTR_KPARAM_INFO
	.align		4
.L_28:
        /*009c*/ 	.byte	0x04, 0x17
        /*009e*/ 	.short	(.L_30 - .L_29)
.L_29:
        /*00a0*/ 	.word	0x00000000
        /*00a4*/ 	.short	0x000a
        /*00a6*/ 	.short	0x0050
        /*00a8*/ 	.byte	0x00, 0xf4, 0x21, 0x00


	//----- nvinfo : EIATTR_KPARAM_INFO
	.align		4
.L_30:
        /*00ac*/ 	.byte	0x04, 0x17
        /*00ae*/ 	.short	(.L_32 - .L_31)
.L_31:
        /*00b0*/ 	.word	0x00000000
        /*00b4*/ 	.short	0x0009
        /*00b6*/ 	.short	0x0048
        /*00b8*/ 	.byte	0x00, 0xf4, 0x21, 0x00


	//----- nvinfo : EIATTR_KPARAM_INFO
	.align		4
.L_32:
        /*00bc*/ 	.byte	0x04, 0x17
        /*00be*/ 	.short	(.L_34 - .L_33)
.L_33:
        /*00c0*/ 	.word	0x00000000
        /*00c4*/ 	.short	0x0008
        /*00c6*/ 	.short	0x0040
        /*00c8*/ 	.byte	0x00, 0xf4, 0x21, 0x00


	//----- nvinfo : EIATTR_KPARAM_INFO
	.align		4
.L_34:
        /*00cc*/ 	.byte	0x04, 0x17
        /*00ce*/ 	.short	(.L_36 - .L_35)
.L_35:
        /*00d0*/ 	.word	0x00000000
        /*00d4*/ 	.short	0x0007
        /*00d6*/ 	.short	0x0038
        /*00d8*/ 	.byte	0x00, 0xf4, 0x21, 0x00


	//----- nvinfo : EIATTR_KPARAM_INFO
	.align		4
.L_36:
        /*00dc*/ 	.byte	0x04, 0x17
        /*00de*/ 	.short	(.L_38 - .L_37)
.L_37:
        /*00e0*/ 	.word	0x00000000
        /*00e4*/ 	.short	0x0006
        /*00e6*/ 	.short	0x0030
        /*00e8*/ 	.byte	0x00, 0xf4, 0x21, 0x00


	//----- nvinfo : EIATTR_KPARAM_INFO
	.align		4
.L_38:
        /*00ec*/ 	.byte	0x04, 0x17
        /*00ee*/ 	.short	(.L_40 - .L_39)
.L_39:
        /*00f0*/ 	.word	0x00000000
        /*00f4*/ 	.short	0x0005
        /*00f6*/ 	.short	0x0028
        /*00f8*/ 	.byte	0x00, 0xf4, 0x21, 0x00


	//----- nvinfo : EIATTR_KPARAM_INFO
	.align		4
.L_40:
        /*00fc*/ 	.byte	0x04, 0x17
        /*00fe*/ 	.short	(.L_42 - .L_41)
.L_41:
        /*0100*/ 	.word	0x00000000
        /*0104*/ 	.short	0x0004
        /*0106*/ 	.short	0x0020
        /*0108*/ 	.byte	0x00, 0xf4, 0x21, 0x00


	//----- nvinfo : EIATTR_KPARAM_INFO
	.align		4
.L_42:
        /*010c*/ 	.byte	0x04, 0x17
        /*010e*/ 	.short	(.L_44 - .L_43)
.L_43:
        /*0110*/ 	.word	0x00000000
        /*0114*/ 	.short	0x0003
        /*0116*/ 	.short	0x0018
        /*0118*/ 	.byte	0x00, 0xf4, 0x21, 0x00


	//----- nvinfo : EIATTR_KPARAM_INFO
	.align		4
.L_44:
        /*011c*/ 	.byte	0x04, 0x17
        /*011e*/ 	.short	(.L_46 - .L_45)
.L_45:
        /*0120*/ 	.word	0x00000000
        /*0124*/ 	.short	0x0002
        /*0126*/ 	.short	0x0010
        /*0128*/ 	.byte	0x00, 0xf4, 0x21, 0x00


	//----- nvinfo : EIATTR_KPARAM_INFO
	.align		4
.L_46:
        /*012c*/ 	.byte	0x04, 0x17
        /*012e*/ 	.short	(.L_48 - .L_47)
.L_47:
        /*0130*/ 	.word	0x00000000
        /*0134*/ 	.short	0x0001
        /*0136*/ 	.short	0x0008
        /*0138*/ 	.byte	0x00, 0xf4, 0x21, 0x00


	//----- nvinfo : EIATTR_KPARAM_INFO
	.align		4
.L_48:
        /*013c*/ 	.byte	0x04, 0x17
        /*013e*/ 	.short	(.L_50 - .L_49)
.L_49:
        /*0140*/ 	.word	0x00000000
        /*0144*/ 	.short	0x0000
        /*0146*/ 	.short	0x0000
        /*0148*/ 	.byte	0x00, 0xf4, 0x21, 0x00


	//----- nvinfo : EIATTR_MAXREG_COUNT
	.align		4
.L_50:
        /*014c*/ 	.byte	0x03, 0x1b
        /*014e*/ 	.short	0x0080


	//----- nvinfo : EIATTR_COOP_GROUP_MASK_REGIDS
	.align		4
        /*0150*/ 	.byte	0x04, 0x29
        /*0152*/ 	.short	(.L_52 - .L_51)


	//   ....[0]....
.L_51:
        /*0154*/ 	.word	0xffffffff


	//   ....[1]....
        /*0158*/ 	.word	0xffffffff


	//   ....[2]....
        /*015c*/ 	.word	0xffffffff


	//   ....[3]....
        /*0160*/ 	.word	0xffffffff


	//   ....[4]....
        /*0164*/ 	.word	0xffffffff


	//   ....[5]....
        /*0168*/ 	.word	0xffffffff


	//   ....[6]....
        /*016c*/ 	.word	0xffffffff


	//   ....[7]....
        /*0170*/ 	.word	0xffffffff


	//   ....[8]....
        /*0174*/ 	.word	0xffffffff


	//   ....[9]....
        /*0178*/ 	.word	0xffffffff


	//   ....[10]....
        /*017c*/ 	.word	0xffffffff


	//   ....[11]....
        /*0180*/ 	.word	0xffffffff


	//   ....[12]....
        /*0184*/ 	.word	0xffffffff


	//   ....[13]....
        /*0188*/ 	.word	0xffffffff


	//   ....[14]....
        /*018c*/ 	.word	0xffffffff


	//   ....[15]....
        /*0190*/ 	.word	0xffffffff


	//   ....[16]....
        /*0194*/ 	.word	0xffffffff


	//   ....[17]....
        /*0198*/ 	.word	0xffffffff


	//   ....[18]....
        /*019c*/ 	.word	0xffffffff


	//   ....[19]....
        /*01a0*/ 	.word	0xffffffff


	//   ....[20]....
        /*01a4*/ 	.word	0xffffffff


	//   ....[21]....
        /*01a8*/ 	.word	0xffffffff


	//   ....[22]....
        /*01ac*/ 	.word	0xffffffff


	//   ....[23]....
        /*01b0*/ 	.word	0xffffffff


	//   ....[24]....
        /*01b4*/ 	.word	0xffffffff


	//   ....[25]....
        /*01b8*/ 	.word	0xffffffff


	//   ....[26]....
        /*01bc*/ 	.word	0xffffffff


	//   ....[27]....
        /*01c0*/ 	.word	0xffffffff


	//   ....[28]....
        /*01c4*/ 	.word	0xffffffff


	//   ....[29]....
        /*01c8*/ 	.word	0xffffffff


	//   ....[30]....
        /*01cc*/ 	.word	0xffffffff


	//   ....[31]....
        /*01d0*/ 	.word	0xffffffff


	//   ....[32]....
        /*01d4*/ 	.word	0xffffffff


	//   ....[33]....
        /*01d8*/ 	.word	0xffffffff


	//   ....[34]....
        /*01dc*/ 	.word	0xffffffff


	//   ....[35]....
        /*01e0*/ 	.word	0xffffffff


	//   ....[36]....
        /*01e4*/ 	.word	0xffffffff


	//   ....[37]....
        /*01e8*/ 	.word	0xffffffff


	//   ....[38]....
        /*01ec*/ 	.word	0xffffffff


	//   ....[39]....
        /*01f0*/ 	.word	0xffffffff


	//----- nvinfo : EIATTR_COOP_GROUP_INSTR_OFFSETS
	.align		4
.L_52:
        /*01f4*/ 	.byte	0x04, 0x28
        /*01f6*/ 	.short	(.L_54 - .L_53)


	//   ....[0]....
.L_53:
        /*01f8*/ 	.word	0x00000550


	//   ....[1]....
        /*01fc*/ 	.word	0x00000580


	//   ....[2]....
        /*0200*/ 	.word	0x00000690


	//   ....[3]....
        /*0204*/ 	.word	0x000006e0


	//   ....[4]....
        /*0208*/ 	.word	0x000007b0


	//   ....[5]....
        /*020c*/ 	.word	0x000007f0


	//   ....[6]....
        /*0210*/ 	.word	0x00000910


	//   ....[7]....
        /*0214*/ 	.word	0x00000960


	//   ....[8]....
        /*0218*/ 	.word	0x00000a20


	//   ....[9]....
        /*021c*/ 	.word	0x00000a80


	//   ....[10]....
        /*0220*/ 	.word	0x00000bb0


	//   ....[11]....
        /*0224*/ 	.word	0x00000bc0


	//   ....[12]....
        /*0228*/ 	.word	0x00000c00


	//   ....[13]....
        /*022c*/ 	.word	0x00000c50


	//   ....[14]....
        /*0230*/ 	.word	0x00000cf0


	//   ....[15]....
        /*0234*/ 	.word	0x00000db0


	//   ....[16]....
        /*0238*/ 	.word	0x00000dd0


	//   ....[17]....
        /*023c*/ 	.word	0x00000e50


	//   ....[18]....
        /*0240*/ 	.word	0x00000f00


	//   ....[19]....
        /*0244*/ 	.word	0x00000f20


	//   ....[20]....
        /*0248*/ 	.word	0x00001000


	//   ....[21]....
        /*024c*/ 	.word	0x00001070


	//   ....[22]....
        /*0250*/ 	.word	0x00001930


	//   ....[23]....
        /*0254*/ 	.word	0x00001970


	//   ....[24]....
        /*0258*/ 	.word	0x000019b0


	//   ....[25]....
        /*025c*/ 	.word	0x000019f0


	//   ....[26]....
        /*0260*/ 	.word	0x00001b00


	//   ....[27]....
        /*0264*/ 	.word	0x00001c60


	//   ....[28]....
        /*0268*/ 	.word	0x00001c80


	//   ....[29]....
        /*026c*/ 	.word	0x00001cb0


	//   ....[30]....
        /*0270*/ 	.word	0x00001d00


	//   ....[31]....
        /*0274*/ 	.word	0x00001d60


	//   ....[32]....
        /*0278*/ 	.word	0x00001d80


	//   ....[33]....
        /*027c*/ 	.word	0x00001de0


	//   ....[34]....
        /*0280*/ 	.word	0x00001e00


	//   ....[35]....
        /*0284*/ 	.word	0x00001e90


	//   ....[36]....
        /*0288*/ 	.word	0x00001f20


	//   ....[37]....
        /*028c*/ 	.word	0x00001f70


	//   ....[38]....
        /*0290*/ 	.word	0x00001fb0


	//   ....[39]....
        /*0294*/ 	.word	0x00001ff0


	//----- nvinfo : EIATTR_EXIT_INSTR_OFFSETS
	.align		4
.L_54:
        /*0298*/ 	.byte	0x04, 0x1c
        /*029a*/ 	.short	(.L_56 - .L_55)


	//   ....[0]....
.L_55:
        /*029c*/ 	.word	0x00002a70


	//   ....[1]....
        /*02a0*/ 	.word	0x00002a90


	//----- nvinfo : EIATTR_REQNTID
	.align		4
.L_56:
        /*02a4*/ 	.byte	0x04, 0x10
        /*02a6*/ 	.short	(.L_58 - .L_57)
.L_57:
        /*02a8*/ 	.word	0x00000200
        /*02ac*/ 	.word	0x00000001
        /*02b0*/ 	.word	0x00000001
.L_58:


//--------------------- .nv.callgraph             --------------------------
	.section	.nv.callgraph,"",@"SHT_CUDA_CALLGRAPH"
	.align	4
	.sectionentsize	8
	.align		4
        /*0000*/ 	.word	0x00000000
	.align		4
        /*0004*/ 	.word	0xffffffff
	.align		4
        /*0008*/ 	.word	0x00000000
	.align		4
        /*000c*/ 	.word	0xfffffffe
	.align		4
        /*0010*/ 	.word	0x00000000
	.align		4
        /*0014*/ 	.word	0xfffffffd
	.align		4
        /*0018*/ 	.word	0x00000000
	.align		4
        /*001c*/ 	.word	0xfffffffc


//--------------------- .nv.rel.action            --------------------------
	.section	.nv.rel.action,"",@"SHT_CUDA_RELOCINFO"
	.align	8
	.sectionentsize	8
        /*0000*/ 	.byte	0x73, 0x00, 0x00, 0x00, 0x00, 0x00, 0x00, 0x00, 0x00, 0x00, 0x00, 0x11, 0x25, 0x00, 0x05, 0x36


//--------------------- .nv.constant4             --------------------------
	.section	.nv.constant4,"a",@progbits
	.align	8
	.align		8
.nv.constant4:
        /*0000*/ 	.dword	_$_str


//--------------------- .nv.constant0.triton_red_fused__to_copy_add_amax_amin_clamp_mul_native_layer_norm_reciprocal_1 --------------------------
	.section	.nv.constant0.triton_red_fused__to_copy_add_amax_amin_clamp_mul_native_layer_norm_reciprocal_1,"a",@progbits
	.sectionflags	@""
	.align	4
.nv.constant0.triton_red_fused__to_copy_add_amax_amin_clamp_mul_native_layer_norm_reciprocal_1:
	.zero		496


//--------------------- .text.triton_red_fused__to_copy_add_amax_amin_clamp_mul_native_layer_norm_reciprocal_1 --------------------------
	.section	.text.triton_red_fused__to_copy_add_amax_amin_clamp_mul_native_layer_norm_reciprocal_1,"ax",@progbits
	.sectionflags	@"SHF_BARRIERS=1"
	.sectioninfo	@"SHI_REGISTERS=40"
	.align	128
        .global         triton_red_fused__to_copy_add_amax_amin_clamp_mul_native_layer_norm_reciprocal_1
        .type           triton_red_fused__to_copy_add_amax_amin_clamp_mul_native_layer_norm_reciprocal_1,@function
        .size           triton_red_fused__to_copy_add_amax_amin_clamp_mul_native_layer_norm_reciprocal_1,(.L_x_3 - triton_red_fused__to_copy_add_amax_amin_clamp_mul_native_layer_norm_reciprocal_1)
        .other          triton_red_fused__to_copy_add_amax_amin_clamp_mul_native_layer_norm_reciprocal_1,@"STO_CUDA_ENTRY STV_DEFAULT"
triton_red_fused__to_copy_add_amax_amin_clamp_mul_native_layer_norm_reciprocal_1:
.text.triton_red_fused__to_copy_add_amax_amin_clamp_mul_native_layer_norm_reciprocal_1:
[----:B------:R-:W-:Y:S02]  /*0000*/  IMAD.MOV.U32 R1, RZ, RZ, c[0x0][0x28] ;  /* 0x00000a00ff017624 */ /* 0x000fe400078e00ff */
[----:B------:R-:W0:Y:S01]  /*0010*/  S2R R15, SR_CTAID.X ;  /* 0x00000000000f7919 */ /* 0x000e220000002500 */
[----:B------:R-:W-:Y:S01]  /*0020*/  IMAD.MOV.U32 R12, RZ, RZ, 0x2 ;  /* 0x00000002ff0c7424 */ /* 0x000fe200078e00ff */
[----:B------:R-:W-:Y:S02]  /*0030*/  ULDC.64 UR4, c[0x0][0x118] ;  /* 0x0000460000047ab9 */ /* 0x000fe40000000a00 */
[----:B------:R-:W1:Y:S01]  /*0040*/  S2R R14, SR_TID.X ;  /* 0x00000000000e7919 */ /* 0x000e620000002100 */
[C---:B0-----:R-:W-:Y:S01]  /*0050*/  ISETP.GE.AND P1, PT, R15.reuse, 0x1010, PT ;  /* 0x000010100f00780c */ /* 0x041fe20003f26270 */
[----:B------:R-:W-:Y:S02]  /*0060*/  IMAD R0, R15, 0xc00, RZ ;  /* 0x00000c000f007824 */ /* 0x000fe400078e02ff */
[----:B-1----:R-:W-:-:S05]  /*0070*/  IMAD.SHL.U32 R17, R14, 0x2, RZ ;  /* 0x000000020e117824 */ /* 0x002fca00078e00ff */
[----:B------:R-:W-:-:S04]  /*0080*/  LOP3.LUT R17, R17, 0x3fe, RZ, 0xc0, !PT ;  /* 0x000003fe11117812 */ /* 0x000fc800078ec0ff */
[----:B------:R-:W-:Y:S01]  /*0090*/  LOP3.LUT R13, R17, R0, RZ, 0xfc, !PT ;  /* 0x00000000110d7212 */ /* 0x000fe200078efcff */
[----:B------:R-:W-:Y:S02]  /*00a0*/  @P1 IMAD.MOV.U32 R8, RZ, RZ, RZ ;  /* 0x000000ffff081224 */ /* 0x000fe400078e00ff */
[----:B------:R-:W-:Y:S01]  /*00b0*/  @P1 IMAD.MOV.U32 R11, RZ, RZ, RZ ;  /* 0x000000ffff0b1224 */ /* 0x000fe200078e00ff */
[C---:B------:R-:W-:Y:S01]  /*00c0*/  @P1 IADD3 R4, R13.reuse, 0x400, RZ ;  /* 0x000004000d041810 */ /* 0x040fe20007ffe0ff */
[----:B------:R-:W-:Y:S01]  /*00d0*/  @P1 IMAD.MOV.U32 R0, RZ, RZ, RZ ;  /* 0x000000ffff001224 */ /* 0x000fe200078e00ff */
[C---:B------:R-:W-:Y:S01]  /*00e0*/  @P1 IADD3 R2, R13.reuse, 0x800, RZ ;  /* 0x000008000d021810 */ /* 0x040fe20007ffe0ff */
[----:B------:R-:W-:Y:S01]  /*00f0*/  @P1 IMAD.MOV.U32 R20, RZ, RZ, RZ ;  /* 0x000000ffff141224 */ /* 0x000fe200078e00ff */
[----:B------:R-:W-:Y:S01]  /*0100*/  @P1 SHF.R.S32.HI R5, RZ, 0x1f, R4 ;  /* 0x0000001fff051819 */ /* 0x000fe20000011404 */
[----:B------:R-:W-:Y:S01]  /*0110*/  IMAD.WIDE R6, R13, R12, c[0x0][0x160] ;  /* 0x000058000d067625 */ /* 0x000fe200078e020c */
[----:B------:R-:W-:Y:S01]  /*0120*/  @P1 SHF.R.S32.HI R3, RZ, 0x1f, R2 ;  /* 0x0000001fff031819 */ /* 0x000fe20000011402 */
[----:B------:R-:W-:Y:S05]  /*0130*/  @P1 BRA `(.L_x_0) ;  /* 0x0000025000001947 */ /* 0x000fea0003800000 */
[C---:B------:R-:W-:Y:S01]  /*0140*/  IADD3 R4, R13.reuse, 0x400, RZ ;  /* 0x000004000d047810 */ /* 0x040fe20007ffe0ff */
[----:B------:R-:W2:Y:S01]  /*0150*/  LDG.E.EL R0, [R6.64] ;  /* 0x0000000406007981 */ /* 0x000ea2000c2e1900 */
[----:B------:R-:W-:-:S03]  /*0160*/  IADD3 R9, R13, 0x800, RZ ;  /* 0x000008000d097810 */ /* 0x000fc60007ffe0ff */
[----:B------:R-:W-:-:S04]  /*0170*/  IMAD.WIDE R10, R4, R12, c[0x0][0x160] ;  /* 0x00005800040a7625 */ /* 0x000fc800078e020c */
[----:B------:R-:W-:Y:S02]  /*0180*/  IMAD.WIDE R18, R9, R12, c[0x0][0x160] ;  /* 0x0000580009127625 */ /* 0x000fe400078e020c */
[----:B------:R-:W3:Y:S04]  /*0190*/  LDG.E.EL R10, [R10.64] ;  /* 0x000000040a0a7981 */ /* 0x000ee8000c2e1900 */
[----:B------:R-:W4:Y:S01]  /*01a0*/  LDG.E.EL R18, [R18.64] ;  /* 0x0000000412127981 */ /* 0x000f22000c2e1900 */
[C---:B--2---:R-:W-:Y:S01]  /*01b0*/  PRMT R2, R0.reuse, 0x7632, R2 ;  /* 0x0000763200027816 */ /* 0x044fe20000000002 */
[----:B------:R-:W-:-:S04]  /*01c0*/  IMAD.U32 R3, R0, 0x10000, RZ ;  /* 0x0001000000037824 */ /* 0x000fc800078e00ff */
[----:B------:R-:W-:Y:S01]  /*01d0*/  IMAD.U32 R5, R2, 0x10000, RZ ;  /* 0x0001000002057824 */ /* 0x000fe200078e00ff */
[C---:B---3--:R-:W-:Y:S01]  /*01e0*/  PRMT R8, R10.reuse, 0x7632, R8 ;  /* 0x000076320a087816 */ /* 0x048fe20000000008 */
[----:B------:R-:W-:-:S04]  /*01f0*/  IMAD.U32 R16, R10, 0x10000, RZ ;  /* 0x000100000a107824 */ /* 0x000fc800078e00ff */
[----:B------:R-:W-:Y:S01]  /*0200*/  IMAD.U32 R8, R8, 0x10000, RZ ;  /* 0x0001000008087824 */ /* 0x000fe200078e00ff */
[C---:B----4-:R-:W-:Y:S01]  /*0210*/  PRMT R20, R18.reuse, 0x7632, R20 ;  /* 0x0000763212147816 */ /* 0x050fe20000000014 */
[----:B------:R-:W-:Y:S02]  /*0220*/  FADD R2, -R3, R16 ;  /* 0x0000001003027221 */ /* 0x000fe40000000100 */
[----:B------:R-:W-:Y:S01]  /*0230*/  FADD R0, -R5, R8 ;  /* 0x0000000805007221 */ /* 0x000fe20000000100 */
[----:B------:R-:W-:Y:S01]  /*0240*/  IMAD.U32 R10, R18, 0x10000, RZ ;  /* 0x00010000120a7824 */ /* 0x000fe200078e00ff */
[----:B------:R-:W-:Y:S01]  /*0250*/  FFMA R3, R2, 0.5, R3 ;  /* 0x3f00000002037823 */ /* 0x000fe20000000003 */
[----:B------:R-:W-:Y:S01]  /*0260*/  IMAD.U32 R20, R20, 0x10000, RZ ;  /* 0x0001000014147824 */ /* 0x000fe200078e00ff */
[----:B------:R-:W-:Y:S02]  /*0270*/  FFMA R5, R0, 0.5, R5 ;  /* 0x3f00000000057823 */ /* 0x000fe40000000005 */
[----:B------:R-:W-:-:S02]  /*0280*/  FADD R22, -R3, R10 ;  /* 0x0000000a03167221 */ /* 0x000fc40000000100 */
[----:B------:R-:W-:Y:S01]  /*0290*/  FADD R18, -R5, R20 ;  /* 0x0000001405127221 */ /* 0x000fe20000000100 */
[----:B------:R-:W-:Y:S01]  /*02a0*/  FADD R19, R8, -R5 ;  /* 0x8000000508137221 */ /* 0x000fe20000000000 */
[--C-:B------:R-:W-:Y:S01]  /*02b0*/  FADD R21, R16, -R3.reuse ;  /* 0x8000000310157221 */ /* 0x100fe20000000000 */
[----:B------:R-:W-:Y:S01]  /*02c0*/  FFMA R8, R22, 0.3333333432674407959, R3 ;  /* 0x3eaaaaab16087823 */ /* 0x000fe20000000003 */
[----:B------:R-:W-:Y:S01]  /*02d0*/  FFMA R11, R18, 0.3333333432674407959, R5 ;  /* 0x3eaaaaab120b7823 */ /* 0x000fe20000000005 */
[----:B------:R-:W-:Y:S01]  /*02e0*/  FFMA R19, R0, R19, RZ ;  /* 0x0000001300137223 */ /* 0x000fe200000000ff */
[----:B------:R-:W-:Y:S01]  /*02f0*/  FFMA R21, R2, R21, RZ ;  /* 0x0000001502157223 */ /* 0x000fe200000000ff */
[----:B------:R-:W-:Y:S01]  /*0300*/  FADD R10, R10, -R8 ;  /* 0x800000080a0a7221 */ /* 0x000fe20000000000 */
[----:B------:R-:W-:-:S03]  /*0310*/  FADD R20, R20, -R11 ;  /* 0x8000000b14147221 */ /* 0x000fc60000000000 */
[----:B------:R-:W-:Y:S01]  /*0320*/  FFMA R10, R22, R10, R21 ;  /* 0x0000000a160a7223 */ /* 0x000fe20000000015 */
[----:B------:R-:W-:Y:S01]  /*0330*/  FFMA R19, R18, R20, R19 ;  /* 0x0000001412137223 */ /* 0x000fe20000000013 */
[----:B------:R-:W-:Y:S01]  /*0340*/  IMAD.MOV.U32 R0, RZ, RZ, 0x40400000 ;  /* 0x40400000ff007424 */ /* 0x000fe200078e00ff */
[----:B------:R-:W-:Y:S01]  /*0350*/  SHF.R.S32.HI R5, RZ, 0x1f, R4 ;  /* 0x0000001fff057819 */ /* 0x000fe20000011404 */
[--C-:B------:R-:W-:Y:S01]  /*0360*/  IMAD.MOV.U32 R2, RZ, RZ, R9.reuse ;  /* 0x000000ffff027224 */ /* 0x100fe200078e0009 */
[----:B------:R-:W-:Y:S01]  /*0370*/  FADD R20, R19, R10 ;  /* 0x0000000a13147221 */ /* 0x000fe20000000000 */
[----:B------:R-:W-:Y:S02]  /*0380*/  SHF.R.S32.HI R3, RZ, 0x1f, R9 ;  /* 0x0000001fff037819 */ /* 0x000fe40000011409 */
.L_x_0:
[C---:B------:R-:W-:Y:S01]  /*0390*/  FADD R16, R0.reuse, R0 ;  /* 0x0000000000107221 */ /* 0x040fe20000000000 */
[----:B------:R-:W-:Y:S01]  /*03a0*/  FMUL R21, R0, 0.25 ;  /* 0x3e80000000157820 */ /* 0x000fe20000400000 */
[----:B------:R-:W-:Y:S02]  /*03b0*/  FADD R11, R11, -R8 ;  /* 0x800000080b0b7221 */ /* 0x000fe40000000000 */
[C---:B------:R-:W-:Y:S01]  /*03c0*/  FMUL R19, R16.reuse, 0.25 ;  /* 0x3e80000010137820 */ /* 0x040fe20000400000 */
[C---:B------:R-:W-:Y:S01]  /*03d0*/  FSETP.GEU.AND P2, PT, |R16|.reuse, 1.175494350822287508e-38, PT ;  /* 0x008000001000780b */ /* 0x040fe20003f4e200 */
[C---:B------:R-:W-:Y:S01]  /*03e0*/  FADD R10, R16.reuse, R16 ;  /* 0x00000010100a7221 */ /* 0x040fe20000000000 */
[----:B------:R-:W-:Y:S01]  /*03f0*/  FSETP.GT.AND P0, PT, |R16|, 8.50705917302346158658e+37, PT ;  /* 0x7e8000001000780b */ /* 0x000fe20003f04200 */
[----:B------:R-:W-:-:S03]  /*0400*/  FMUL R25, R11, R11 ;  /* 0x0000000b0b197220 */ /* 0x000fc60000400000 */
[----:B------:R-:W-:Y:S01]  /*0410*/  FSEL R18, R19, R16, P0 ;  /* 0x0000001013127208 */ /* 0x000fe20000000000 */
[-C--:B------:R-:W-:Y:S01]  /*0420*/  FMUL R25, R25, R0.reuse ;  /* 0x0000000019197220 */ /* 0x080fe20000400000 */
[----:B------:R-:W-:Y:S02]  /*0430*/  FSEL R21, R21, R0, P0 ;  /* 0x0000000015157208 */ /* 0x000fe40000000000 */
[C---:B------:R-:W-:Y:S02]  /*0440*/  FSETP.GEU.AND P3, PT, |R10|.reuse, 1.175494350822287508e-38, PT ;  /* 0x008000000a00780b */ /* 0x040fe40003f6e200 */
[----:B------:R-:W-:Y:S01]  /*0450*/  FSETP.GT.AND P0, PT, |R10|, 8.50705917302346158658e+37, PT ;  /* 0x7e8000000a00780b */ /* 0x000fe20003f04200 */
[----:B------:R-:W-:Y:S01]  /*0460*/  @!P2 FMUL R18, R18, 16777216 ;  /* 0x4b8000001212a820 */ /* 0x000fe20000400000 */
[----:B------:R-:W-:Y:S01]  /*0470*/  @!P2 FMUL R21, R21, 16777216 ;  /* 0x4b8000001515a820 */ /* 0x000fe20000400000 */
[----:B------:R-:W-:Y:S02]  /*0480*/  FSETP.NEU.AND P2, PT, R16, RZ, PT ;  /* 0x000000ff1000720b */ /* 0x000fe40003f4d000 */
[----:B------:R-:W-:-:S02]  /*0490*/  FSEL R19, R19, R16, P0 ;  /* 0x0000001013137208 */ /* 0x000fc40000000000 */
[----:B------:R-:W0:Y:S04]  /*04a0*/  MUFU.RCP R18, R18 ;  /* 0x0000001200127308 */ /* 0x000e280000001000 */
[----:B------:R-:W-:Y:S01]  /*04b0*/  @!P3 FMUL R19, R19, 16777216 ;  /* 0x4b8000001313b820 */ /* 0x000fe20000400000 */
[----:B0-----:R-:W-:Y:S01]  /*04c0*/  FMUL R22, R18, R21 ;  /* 0x0000001512167220 */ /* 0x001fe20000400000 */
[----:B------:R-:W-:-:S04]  /*04d0*/  FMUL R21, R10, 0.25 ;  /* 0x3e8000000a157820 */ /* 0x000fc80000400000 */
[----:B------:R-:W-:Y:S02]  /*04e0*/  FSEL R23, R22, RZ, P2 ;  /* 0x000000ff16177208 */ /* 0x000fe40001000000 */
[----:B------:R-:W-:Y:S02]  /*04f0*/  FSEL R24, R21, R10, P0 ;  /* 0x0000000a15187208 */ /* 0x000fe40000000000 */
[----:B------:R-:W-:Y:S01]  /*0500*/  FSETP.NEU.AND P2, PT, R10, RZ, PT ;  /* 0x000000ff0a00720b */ /* 0x000fe20003f4d000 */
[----:B------:R-:W-:Y:S01]  /*0510*/  FFMA R18, R11, R23, R8 ;  /* 0x000000170b127223 */ /* 0x000fe20000000008 */
[----:B------:R-:W-:Y:S01]  /*0520*/  FFMA R25, R23, R25, R20 ;  /* 0x0000001917197223 */ /* 0x000fe20000000014 */
[----:B------:R-:W-:Y:S01]  /*0530*/  @!P3 FMUL R24, R24, 16777216 ;  /* 0x4b8000001818b820 */ /* 0x000fe20000400000 */
[----:B------:R-:W-:Y:S02]  /*0540*/  FADD R11, R10, R10 ;  /* 0x0000000a0a0b7221 */ /* 0x000fe40000000000 */
[----:B------:R-:W0:Y:S02]  /*0550*/  SHFL.BFLY PT, R27, R18, 0x10, 0x1f ;  /* 0x0e001f00121b7f89 */ /* 0x000e2400000e0000 */
[C---:B------:R-:W-:Y:S01]  /*0560*/  FMUL R20, R11.reuse, 0.25 ;  /* 0x3e8000000b147820 */ /* 0x040fe20000400000 */
[----:B------:R-:W1:Y:S01]  /*0570*/  MUFU.RCP R24, R24 ;  /* 0x0000001800187308 */ /* 0x000e620000001000 */
[----:B------:R-:W2:Y:S01]  /*0580*/  SHFL.BFLY PT, R22, R25, 0x10, 0x1f ;  /* 0x0e001f0019167f89 */ /* 0x000ea200000e0000 */
[----:B------:R-:W-:-:S02]  /*0590*/  FSETP.GEU.AND P3, PT, |R11|, 1.175494350822287508e-38, PT ;  /* 0x008000000b00780b */ /* 0x000fc40003f6e200 */
[----:B------:R-:W-:-:S04]  /*05a0*/  FSETP.GT.AND P0, PT, |R11|, 8.50705917302346158658e+37, PT ;  /* 0x7e8000000b00780b */ /* 0x000fc80003f04200 */
[----:B------:R-:W-:-:S07]  /*05b0*/  FSEL R21, R21, R10, P0 ;  /* 0x0000000a15157208 */ /* 0x000fce0000000000 */
[----:B------:R-:W-:Y:S01]  /*05c0*/  @!P3 FMUL R21, R21, 16777216 ;  /* 0x4b8000001515b820 */ /* 0x000fe20000400000 */
[----:B-1----:R-:W-:Y:S01]  /*05d0*/  FMUL R19, R24, R19 ;  /* 0x0000001318137220 */ /* 0x002fe20000400000 */
[----:B------:R-:W-:-:S04]  /*05e0*/  FSEL R24, R20, R11, P0 ;  /* 0x0000000b14187208 */ /* 0x000fc80000000000 */
[----:B------:R-:W-:Y:S01]  /*05f0*/  FSEL R19, R19, RZ, P2 ;  /* 0x000000ff13137208 */ /* 0x000fe20001000000 */
[----:B0-----:R-:W-:Y:S01]  /*0600*/  FADD R27, -R18, R27 ;  /* 0x0000001b121b7221 */ /* 0x001fe20000000100 */
[----:B------:R-:W-:Y:S01]  /*0610*/  @!P3 FMUL R24, R24, 16777216 ;  /* 0x4b8000001818b820 */ /* 0x000fe20000400000 */
[----:B------:R-:W-:Y:S01]  /*0620*/  FSETP.NEU.AND P2, PT, R11, RZ, PT ;  /* 0x000000ff0b00720b */ /* 0x000fe20003f4d000 */
[----:B--2---:R-:W-:Y:S01]  /*0630*/  FADD R22, R25, R22 ;  /* 0x0000001619167221 */ /* 0x004fe20000000000 */
[C---:B------:R-:W-:Y:S01]  /*0640*/  FMUL R23, R27.reuse, R27 ;  /* 0x0000001b1b177220 */ /* 0x040fe20000400000 */
[----:B------:R-:W-:Y:S02]  /*0650*/  FFMA R18, R27, R19, R18 ;  /* 0x000000131b127223 */ /* 0x000fe40000000012 */
[----:B------:R-:W0:Y:S01]  /*0660*/  MUFU.RCP R24, R24 ;  /* 0x0000001800187308 */ /* 0x000e220000001000 */
[----:B------:R-:W-:Y:S01]  /*0670*/  FMUL R23, R16, R23 ;  /* 0x0000001710177220 */ /* 0x000fe20000400000 */
[----:B------:R-:W-:Y:S01]  /*0680*/  FADD R16, R11, R11 ;  /* 0x0000000b0b107221 */ /* 0x000fe20000000000 */
[----:B------:R-:W1:Y:S02]  /*0690*/  SHFL.BFLY PT, R25, R18, 0x8, 0x1f ;  /* 0x0d001f0012197f89 */ /* 0x000e6400000e0000 */
[----:B------:R-:W-:Y:S01]  /*06a0*/  FFMA R22, R19, R23, R22 ;  /* 0x0000001713167223 */ /* 0x000fe20000000016 */
[C---:B------:R-:W-:Y:S01]  /*06b0*/  FMUL R19, R16.reuse, 0.25 ;  /* 0x3e80000010137820 */ /* 0x040fe20000400000 */
[----:B------:R-:W-:-:S02]  /*06c0*/  FSETP.GEU.AND P3, PT, |R16|, 1.175494350822287508e-38, PT ;  /* 0x008000001000780b */ /* 0x000fc40003f6e200 */
[----:B------:R-:W-:Y:S01]  /*06d0*/  FSETP.GT.AND P0, PT, |R16|, 8.50705917302346158658e+37, PT ;  /* 0x7e8000001000780b */ /* 0x000fe20003f04200 */
[----:B------:R-:W2:Y:S01]  /*06e0*/  SHFL.BFLY PT, R23, R22, 0x8, 0x1f ;  /* 0x0d001f0016177f89 */ /* 0x000ea200000e0000 */
[----:B0-----:R-:W-:Y:S02]  /*06f0*/  FMUL R21, R24, R21 ;  /* 0x0000001518157220 */ /* 0x001fe40000400000 */
[----:B------:R-:W-:-:S03]  /*0700*/  FSEL R24, R19, R16, P0 ;  /* 0x0000001013187208 */ /* 0x000fc60000000000 */
[----:B------:R-:W-:-:S04]  /*0710*/  FSEL R21, R21, RZ, P2 ;  /* 0x000000ff15157208 */ /* 0x000fc80001000000 */
[----:B------:R-:W-:Y:S01]  /*0720*/  @!P3 FMUL R24, R24, 16777216 ;  /* 0x4b8000001818b820 */ /* 0x000fe20000400000 */
[----:B------:R-:W-:Y:S01]  /*0730*/  FSETP.NEU.AND P2, PT, R16, RZ, PT ;  /* 0x000000ff1000720b */ /* 0x000fe20003f4d000 */
[----:B-1----:R-:W-:-:S04]  /*0740*/  FADD R25, -R18, R25 ;  /* 0x0000001912197221 */ /* 0x002fc80000000100 */
[----:B------:R-:W0:Y:S01]  /*0750*/  MUFU.RCP R24, R24 ;  /* 0x0000001800187308 */ /* 0x000e220000001000 */
[C---:B------:R-:W-:Y:S01]  /*0760*/  FMUL R27, R25.reuse, R25 ;  /* 0x00000019191b7220 */ /* 0x040fe20000400000 */
[----:B------:R-:W-:Y:S01]  /*0770*/  FFMA R18, R25, R21, R18 ;  /* 0x0000001519127223 */ /* 0x000fe20000000012 */
[----:B--2---:R-:W-:Y:S02]  /*0780*/  FADD R22, R22, R23 ;  /* 0x0000001716167221 */ /* 0x004fe40000000000 */
[----:B------:R-:W-:Y:S01]  /*0790*/  FMUL R27, R10, R27 ;  /* 0x0000001b0a1b7220 */ /* 0x000fe20000400000 */
[----:B------:R-:W-:Y:S01]  /*07a0*/  FADD R10, R16, R16 ;  /* 0x00000010100a7221 */ /* 0x000fe20000000000 */
[----:B------:R-:W1:Y:S02]  /*07b0*/  SHFL.BFLY PT, R23, R18, 0x4, 0x1f ;  /* 0x0c801f0012177f89 */ /* 0x000e6400000e0000 */
[----:B------:R-:W-:Y:S01]  /*07c0*/  FFMA R22, R21, R27, R22 ;  /* 0x0000001b15167223 */ /* 0x000fe20000000016 */
[----:B------:R-:W-:-:S02]  /*07d0*/  FSEL R21, R20, R11, P0 ;  /* 0x0000000b14157208 */ /* 0x000fc40000000000 */
[C---:B------:R-:W-:Y:S02]  /*07e0*/  FSETP.GT.AND P0, PT, |R10|.reuse, 8.50705917302346158658e+37, PT ;  /* 0x7e8000000a00780b */ /* 0x040fe40003f04200 */
[----:B------:R-:W2:Y:S01]  /*07f0*/  SHFL.BFLY PT, R25, R22, 0x4, 0x1f ;  /* 0x0c801f0016197f89 */ /* 0x000ea200000e0000 */
[----:B------:R-:W-:Y:S01]  /*0800*/  @!P3 FMUL R21, R21, 16777216 ;  /* 0x4b8000001515b820 */ /* 0x000fe20000400000 */
[----:B------:R-:W-:Y:S02]  /*0810*/  FSETP.GEU.AND P3, PT, |R10|, 1.175494350822287508e-38, PT ;  /* 0x008000000a00780b */ /* 0x000fe40003f6e200 */
[----:B------:R-:W-:Y:S01]  /*0820*/  FSEL R19, R19, R16, P0 ;  /* 0x0000001013137208 */ /* 0x000fe20000000000 */
[----:B0-----:R-:W-:Y:S01]  /*0830*/  FMUL R20, R24, R21 ;  /* 0x0000001518147220 */ /* 0x001fe20000400000 */
[----:B------:R-:W-:-:S04]  /*0840*/  FMUL R21, R10, 0.25 ;  /* 0x3e8000000a157820 */ /* 0x000fc80000400000 */
[----:B------:R-:W-:Y:S02]  /*0850*/  FSEL R20, R20, RZ, P2 ;  /* 0x000000ff14147208 */ /* 0x000fe40001000000 */
[----:B------:R-:W-:Y:S02]  /*0860*/  FSEL R26, R21, R10, P0 ;  /* 0x0000000a151a7208 */ /* 0x000fe40000000000 */
[----:B------:R-:W-:Y:S01]  /*0870*/  FSETP.NEU.AND P0, PT, R10, RZ, PT ;  /* 0x000000ff0a00720b */ /* 0x000fe20003f0d000 */
[----:B------:R-:W-:Y:S01]  /*0880*/  @!P3 FMUL R19, R19, 16777216 ;  /* 0x4b8000001313b820 */ /* 0x000fe20000400000 */
[----:B-1----:R-:W-:Y:S01]  /*0890*/  FADD R23, -R18, R23 ;  /* 0x0000001712177221 */ /* 0x002fe20000000100 */
[----:B------:R-:W-:Y:S01]  /*08a0*/  @!P3 FMUL R26, R26, 16777216 ;  /* 0x4b8000001a1ab820 */ /* 0x000fe20000400000 */
[----:B------:R-:W-:Y:S02]  /*08b0*/  LOP3.LUT P3, RZ, R14, 0x1f, RZ, 0xc0, !PT ;  /* 0x0000001f0eff7812 */ /* 0x000fe4000786c0ff */
[C---:B------:R-:W-:Y:S01]  /*08c0*/  FMUL R24, R23.reuse, R23 ;  /* 0x0000001717187220 */ /* 0x040fe20000400000 */
[----:B------:R-:W-:Y:S01]  /*08d0*/  FFMA R18, R23, R20, R18 ;  /* 0x0000001417127223 */ /* 0x000fe20000000012 */
[----:B--2---:R-:W-:-:S02]  /*08e0*/  FADD R25, R22, R25 ;  /* 0x0000001916197221 */ /* 0x004fc40000000000 */
[----:B------:R-:W-:Y:S01]  /*08f0*/  FMUL R24, R11, R24 ;  /* 0x000000180b187220 */ /* 0x000fe20000400000 */
[----:B------:R-:W0:Y:S01]  /*0900*/  MUFU.RCP R26, R26 ;  /* 0x0000001a001a7308 */ /* 0x000e220000001000 */
[----:B------:R-:W1:Y:S01]  /*0910*/  SHFL.BFLY PT, R23, R18, 0x2, 0x1f ;  /* 0x0c401f0012177f89 */ /* 0x000e6200000e0000 */
[----:B------:R-:W-:Y:S01]  /*0920*/  FADD R11, R10, R10 ;  /* 0x0000000a0a0b7221 */ /* 0x000fe20000000000 */
[----:B------:R-:W-:-:S03]  /*0930*/  FFMA R24, R20, R24, R25 ;  /* 0x0000001814187223 */ /* 0x000fc60000000019 */
[C---:B------:R-:W-:Y:S01]  /*0940*/  FMUL R20, R11.reuse, 0.25 ;  /* 0x3e8000000b147820 */ /* 0x040fe20000400000 */
[----:B------:R-:W-:Y:S01]  /*0950*/  FSETP.GEU.AND P2, PT, |R11|, 1.175494350822287508e-38, PT ;  /* 0x008000000b00780b */ /* 0x000fe20003f4e200 */
[----:B------:R-:W2:Y:S01]  /*0960*/  SHFL.BFLY PT, R25, R24, 0x2, 0x1f ;  /* 0x0c401f0018197f89 */ /* 0x000ea200000e0000 */
[----:B0-----:R-:W-:-:S05]  /*0970*/  FMUL R19, R26, R19 ;  /* 0x000000131a137220 */ /* 0x001fca0000400000 */
[----:B------:R-:W-:Y:S02]  /*0980*/  FSEL R19, R19, RZ, P0 ;  /* 0x000000ff13137208 */ /* 0x000fe40000000000 */
[----:B------:R-:W-:Y:S01]  /*0990*/  FSETP.GT.AND P0, PT, |R11|, 8.50705917302346158658e+37, PT ;  /* 0x7e8000000b00780b */ /* 0x000fe20003f04200 */
[----:B-1----:R-:W-:-:S03]  /*09a0*/  FADD R23, -R18, R23 ;  /* 0x0000001712177221 */ /* 0x002fc60000000100 */
[----:B------:R-:W-:Y:S01]  /*09b0*/  FSEL R20, R20, R11, P0 ;  /* 0x0000000b14147208 */ /* 0x000fe20000000000 */
[C---:B------:R-:W-:Y:S01]  /*09c0*/  FMUL R27, R23.reuse, R23 ;  /* 0x00000017171b7220 */ /* 0x040fe20000400000 */
[----:B------:R-:W-:Y:S01]  /*09d0*/  FFMA R18, R23, R19, R18 ;  /* 0x0000001317127223 */ /* 0x000fe20000000012 */
[----:B------:R-:W-:Y:S01]  /*09e0*/  FSEL R21, R21, R10, P0 ;  /* 0x0000000a15157208 */ /* 0x000fe20000000000 */
[----:B--2---:R-:W-:Y:S01]  /*09f0*/  FADD R24, R24, R25 ;  /* 0x0000001918187221 */ /* 0x004fe20000000000 */
[----:B------:R-:W-:Y:S01]  /*0a00*/  FMUL R27, R16, R27 ;  /* 0x0000001b101b7220 */ /* 0x000fe20000400000 */
[----:B------:R-:W-:Y:S01]  /*0a10*/  @!P2 FMUL R20, R20, 16777216 ;  /* 0x4b8000001414a820 */ /* 0x000fe20000400000 */
[----:B------:R-:W0:Y:S01]  /*0a20*/  SHFL.BFLY PT, R23, R18, 0x1, 0x1f ;  /* 0x0c201f0012177f89 */ /* 0x000e2200000e0000 */
[----:B------:R-:W-:Y:S01]  /*0a30*/  @!P2 FMUL R21, R21, 16777216 ;  /* 0x4b8000001515a820 */ /* 0x000fe20000400000 */
[----:B------:R-:W-:Y:S01]  /*0a40*/  FFMA R24, R19, R27, R24 ;  /* 0x0000001b13187223 */ /* 0x000fe20000000018 */
[----:B------:R-:W-:-:S02]  /*0a50*/  SHF.R.U32.HI R16, RZ, 0x5, R14 ;  /* 0x00000005ff107819 */ /* 0x000fc4000001160e */
[----:B------:R-:W1:Y:S01]  /*0a60*/  MUFU.RCP R20, R20 ;  /* 0x0000001400147308 */ /* 0x000e620000001000 */
[----:B------:R-:W-:Y:S01]  /*0a70*/  FSETP.NEU.AND P0, PT, R11, RZ, PT ;  /* 0x000000ff0b00720b */ /* 0x000fe20003f0d000 */
[----:B------:R-:W2:Y:S01]  /*0a80*/  SHFL.BFLY PT, R19, R24, 0x1, 0x1f ;  /* 0x0c201f0018137f89 */ /* 0x000ea200000e0000 */
[----:B------:R-:W-:Y:S01]  /*0a90*/  IMAD.SHL.U32 R16, R16, 0x4, RZ ;  /* 0x0000000410107824 */ /* 0x000fe200078e00ff */
[----:B------:R-:W-:-:S04]  /*0aa0*/  ISETP.GE.AND P2, PT, R14, 0x10, PT ;  /* 0x000000100e00780c */ /* 0x000fc80003f46270 */
[----:B------:R-:W-:-:S05]  /*0ab0*/  LOP3.LUT R16, R16, 0x3c, RZ, 0xe2, !PT ;  /* 0x0000003c10107812 */ /* 0x000fca00078ee2ff */
[----:B------:R-:W-:Y:S01]  /*0ac0*/  @!P3 STS [R16+0x80], R11 ;  /* 0x0000800b1000b388 */ /* 0x000fe20000000800 */
[----:B-1----:R-:W-:Y:S01]  /*0ad0*/  FMUL R21, R20, R21 ;  /* 0x0000001514157220 */ /* 0x002fe20000400000 */
[----:B0-----:R-:W-:-:S04]  /*0ae0*/  FADD R23, -R18, R23 ;  /* 0x0000001712177221 */ /* 0x001fc80000000100 */
[----:B------:R-:W-:Y:S01]  /*0af0*/  FSEL R21, R21, RZ, P0 ;  /* 0x000000ff15157208 */ /* 0x000fe20000000000 */
[----:B------:R-:W-:Y:S01]  /*0b00*/  FMUL R25, R23, R23 ;  /* 0x0000001717197220 */ /* 0x000fe20000400000 */
[----:B--2---:R-:W-:-:S03]  /*0b10*/  FADD R24, R24, R19 ;  /* 0x0000001318187221 */ /* 0x004fc60000000000 */
[----:B------:R-:W-:Y:S01]  /*0b20*/  FMUL R25, R10, R25 ;  /* 0x000000190a197220 */ /* 0x000fe20000400000 */
[----:B------:R-:W-:-:S03]  /*0b30*/  FFMA R19, R23, R21, R18 ;  /* 0x0000001517137223 */ /* 0x000fc60000000012 */
[----:B------:R-:W-:Y:S02]  /*0b40*/  FFMA R25, R21, R25, R24 ;  /* 0x0000001915197223 */ /* 0x000fe40000000018 */
[----:B------:R-:W-:Y:S04]  /*0b50*/  @!P3 STS [R16], R19 ;  /* 0x000000131000b388 */ /* 0x000fe80000000800 */
[----:B------:R-:W-:Y:S04]  /*0b60*/  @!P3 STS [R16+0x40], R25 ;  /* 0x000040191000b388 */ /* 0x000fe80000000800 */
[----:B------:R-:W-:Y:S06]  /*0b70*/  BAR.SYNC.DEFER_BLOCKING 0x0 ;  /* 0x0000000000007b1d */ /* 0x000fec0000010000 */
[----:B------:R-:W0:Y:S04]  /*0b80*/  @!P2 LDS R0, [R14.X4+0x80] ;  /* 0x000080000e00a984 */ /* 0x000e280000004800 */
[----:B------:R-:W1:Y:S04]  /*0b90*/  @!P2 LDS R9, [R14.X4] ;  /* 0x000000000e09a984 */ /* 0x000e680000004800 */
[----:B------:R-:W-:Y:S04]  /*0ba0*/  @!P2 LDS R8, [R14.X4+0x40] ;  /* 0x000040000e08a984 */ /* 0x000fe80000004800 */
[----:B0-----:R-:W0:Y:S04]  /*0bb0*/  SHFL.BFLY PT, R23, R0, 0x8, 0x1f ;  /* 0x0d001f0000177f89 */ /* 0x001e2800000e0000 */
[----:B-1----:R-:W1:Y:S01]  /*0bc0*/  SHFL.BFLY PT, R16, R9, 0x8, 0x1f ;  /* 0x0d001f0009107f89 */ /* 0x002e6200000e0000 */
[----:B0-----:R-:W-:-:S04]  /*0bd0*/  FADD R10, R0, R23 ;  /* 0x00000017000a7221 */ /* 0x001fc80000000000 */
[C---:B------:R-:W-:Y:S01]  /*0be0*/  FMUL R21, R10.reuse, 0.25 ;  /* 0x3e8000000a157820 */ /* 0x040fe20000400000 */
[C---:B------:R-:W-:Y:S01]  /*0bf0*/  FSETP.GEU.AND P4, PT, |R10|.reuse, 1.175494350822287508e-38, PT ;  /* 0x008000000a00780b */ /* 0x040fe20003f8e200 */
[----:B------:R-:W0:Y:S01]  /*0c00*/  SHFL.BFLY PT, R19, R10, 0x4, 0x1f ;  /* 0x0c801f000a137f89 */ /* 0x000e2200000e0000 */
[----:B------:R-:W-:Y:S01]  /*0c10*/  FSETP.GT.AND P0, PT, |R10|, 8.50705917302346158658e+37, PT ;  /* 0x7e8000000a00780b */ /* 0x000fe20003f04200 */
[----:B-1----:R-:W-:-:S03]  /*0c20*/  FADD R18, -R9, R16 ;  /* 0x0000001009127221 */ /* 0x002fc60000000100 */
[----:B------:R-:W-:Y:S01]  /*0c30*/  FSEL R20, R21, R10, P0 ;  /* 0x0000000a15147208 */ /* 0x000fe20000000000 */
[----:B------:R-:W-:Y:S01]  /*0c40*/  FMUL R25, R18, R18 ;  /* 0x0000001212197220 */ /* 0x000fe20000400000 */
[----:B------:R-:W1:Y:S03]  /*0c50*/  SHFL.BFLY PT, R21, R8, 0x8, 0x1f ;  /* 0x0d001f0008157f89 */ /* 0x000e6600000e0000 */
[----:B------:R-:W-:Y:S02]  /*0c60*/  FMUL R25, R0, R25 ;  /* 0x0000001900197220 */ /* 0x000fe40000400000 */
[----:B------:R-:W-:Y:S02]  /*0c70*/  @!P4 FMUL R20, R20, 16777216 ;  /* 0x4b8000001414c820 */ /* 0x000fe40000400000 */
[----:B------:R-:W-:-:S04]  /*0c80*/  @P0 FMUL R23, R23, 0.25 ;  /* 0x3e80000017170820 */ /* 0x000fc80000400000 */
[----:B------:R-:W2:Y:S01]  /*0c90*/  MUFU.RCP R20, R20 ;  /* 0x0000001400147308 */ /* 0x000ea20000001000 */
[----:B------:R-:W-:Y:S01]  /*0ca0*/  @!P4 FMUL R23, R23, 16777216 ;  /* 0x4b8000001717c820 */ /* 0x000fe20000400000 */
[C---:B------:R-:W-:Y:S01]  /*0cb0*/  FSETP.NEU.AND P4, PT, R10.reuse, RZ, PT ;  /* 0x000000ff0a00720b */ /* 0x040fe20003f8d000 */
[----:B0-----:R-:W-:-:S04]  /*0cc0*/  FADD R11, R10, R19 ;  /* 0x000000130a0b7221 */ /* 0x001fc80000000000 */
[C---:B------:R-:W-:Y:S01]  /*0cd0*/  FMUL R22, R11.reuse, 0.25 ;  /* 0x3e8000000b167820 */ /* 0x040fe20000400000 */
[C---:B------:R-:W-:Y:S01]  /*0ce0*/  FSETP.GEU.AND P5, PT, |R11|.reuse, 1.175494350822287508e-38, PT ;  /* 0x008000000b00780b */ /* 0x040fe20003fae200 */
[----:B------:R-:W0:Y:S01]  /*0cf0*/  SHFL.BFLY PT, R16, R11, 0x2, 0x1f ;  /* 0x0c401f000b107f89 */ /* 0x000e2200000e0000 */
[----:B------:R-:W-:Y:S01]  /*0d00*/  FSETP.GT.AND P0, PT, |R11|, 8.50705917302346158658e+37, PT ;  /* 0x7e8000000b00780b */ /* 0x000fe20003f04200 */
[----:B-1----:R-:W-:Y:S01]  /*0d10*/  FADD R8, R8, R21 ;  /* 0x0000001508087221 */ /* 0x002fe20000000000 */
[----:B--2---:R-:W-:Y:S02]  /*0d20*/  FMUL R23, R20, R23 ;  /* 0x0000001714177220 */ /* 0x004fe40000400000 */
[----:B------:R-:W-:-:S03]  /*0d30*/  FSEL R22, R22, R11, P0 ;  /* 0x0000000b16167208 */ /* 0x000fc60000000000 */
[----:B------:R-:W-:Y:S02]  /*0d40*/  FSEL R23, R23, RZ, P4 ;  /* 0x000000ff17177208 */ /* 0x000fe40002000000 */
[----:B------:R-:W-:Y:S02]  /*0d50*/  FSETP.NEU.AND P4, PT, R11, RZ, PT ;  /* 0x000000ff0b00720b */ /* 0x000fe40003f8d000 */
[----:B------:R-:W-:Y:S01]  /*0d60*/  @!P5 FMUL R22, R22, 16777216 ;  /* 0x4b8000001616d820 */ /* 0x000fe20000400000 */
[----:B------:R-:W-:Y:S01]  /*0d70*/  FFMA R9, R18, R23, R9 ;  /* 0x0000001712097223 */ /* 0x000fe20000000009 */
[----:B------:R-:W-:Y:S01]  /*0d80*/  FFMA R8, R23, R25, R8 ;  /* 0x0000001917087223 */ /* 0x000fe20000000008 */
[----:B------:R-:W-:-:S03]  /*0d90*/  @P0 FMUL R19, R19, 0.25 ;  /* 0x3e80000013130820 */ /* 0x000fc60000400000 */
[----:B------:R-:W1:Y:S01]  /*0da0*/  MUFU.RCP R22, R22 ;  /* 0x0000001600167308 */ /* 0x000e620000001000 */
[----:B------:R-:W2:Y:S01]  /*0db0*/  SHFL.BFLY PT, R18, R9, 0x4, 0x1f ;  /* 0x0c801f0009127f89 */ /* 0x000ea200000e0000 */
[----:B------:R-:W-:-:S03]  /*0dc0*/  @!P5 FMUL R19, R19, 16777216 ;  /* 0x4b8000001313d820 */ /* 0x000fc60000400000 */
[----:B------:R-:W3:Y:S01]  /*0dd0*/  SHFL.BFLY PT, R21, R8, 0x4, 0x1f ;  /* 0x0c801f0008157f89 */ /* 0x000ee200000e0000 */
[----:B0-----:R-:W-:-:S04]  /*0de0*/  FADD R0, R11, R16 ;  /* 0x000000100b007221 */ /* 0x001fc80000000000 */
[C---:B------:R-:W-:Y:S01]  /*0df0*/  FMUL R23, R0.reuse, 0.25 ;  /* 0x3e80000000177820 */ /* 0x040fe20000400000 */
[C---:B------:R-:W-:Y:S02]  /*0e00*/  FSETP.GEU.AND P5, PT, |R0|.reuse, 1.175494350822287508e-38, PT ;  /* 0x008000000000780b */ /* 0x040fe40003fae200 */
[----:B------:R-:W-:Y:S01]  /*0e10*/  FSETP.GT.AND P0, PT, |R0|, 8.50705917302346158658e+37, PT ;  /* 0x7e8000000000780b */ /* 0x000fe20003f04200 */
[----:B-1----:R-:W-:-:S03]  /*0e20*/  FMUL R19, R22, R19 ;  /* 0x0000001316137220 */ /* 0x002fc60000400000 */
[----:B------:R-:W-:Y:S02]  /*0e30*/  FSEL R22, R23, R0, P0 ;  /* 0x0000000017167208 */ /* 0x000fe40000000000 */
[----:B------:R-:W-:Y:S02]  /*0e40*/  FSEL R20, R19, RZ, P4 ;  /* 0x000000ff13147208 */ /* 0x000fe40002000000 */
[----:B------:R-:W0:Y:S03]  /*0e50*/  SHFL.BFLY PT, R19, R0, 0x1, 0x1f ;  /* 0x0c201f0000137f89 */ /* 0x000e2600000e0000 */
[----:B------:R-:W-:Y:S01]  /*0e60*/  @!P5 FMUL R22, R22, 16777216 ;  /* 0x4b8000001616d820 */ /* 0x000fe20000400000 */
[----:B--2---:R-:W-:Y:S01]  /*0e70*/  FADD R18, -R9, R18 ;  /* 0x0000001209127221 */ /* 0x004fe20000000100 */
[----:B------:R-:W-:Y:S01]  /*0e80*/  @P0 FMUL R16, R16, 0.25 ;  /* 0x3e80000010100820 */ /* 0x000fe20000400000 */
[----:B------:R-:W-:Y:S01]  /*0e90*/  FSETP.NEU.AND P0, PT, R0, RZ, PT ;  /* 0x000000ff0000720b */ /* 0x000fe20003f0d000 */
[----:B------:R-:W1:Y:S01]  /*0ea0*/  MUFU.RCP R25, R22 ;  /* 0x0000001600197308 */ /* 0x000e620000001000 */
[C---:B------:R-:W-:Y:S01]  /*0eb0*/  FFMA R9, R18.reuse, R20, R9 ;  /* 0x0000001412097223 */ /* 0x040fe20000000009 */
[----:B------:R-:W-:Y:S01]  /*0ec0*/  FMUL R23, R18, R18 ;  /* 0x0000001212177220 */ /* 0x000fe20000400000 */
[----:B---3--:R-:W-:Y:S01]  /*0ed0*/  FADD R21, R8, R21 ;  /* 0x0000001508157221 */ /* 0x008fe20000000000 */
[----:B------:R-:W-:-:S02]  /*0ee0*/  @!P5 FMUL R16, R16, 16777216 ;  /* 0x4b8000001010d820 */ /* 0x000fc40000400000 */
[----:B------:R-:W-:Y:S01]  /*0ef0*/  FMUL R23, R10, R23 ;  /* 0x000000170a177220 */ /* 0x000fe20000400000 */
[----:B------:R-:W2:Y:S03]  /*0f00*/  SHFL.BFLY PT, R8, R9, 0x2, 0x1f ;  /* 0x0c401f0009087f89 */ /* 0x000ea600000e0000 */
[----:B------:R-:W-:-:S05]  /*0f10*/  FFMA R23, R20, R23, R21 ;  /* 0x0000001714177223 */ /* 0x000fca0000000015 */
[----:B------:R-:W3:Y:S01]  /*0f20*/  SHFL.BFLY PT, R10, R23, 0x2, 0x1f ;  /* 0x0c401f00170a7f89 */ /* 0x000ee200000e0000 */
[----:B-1----:R-:W-:Y:S01]  /*0f30*/  FMUL R25, R25, R16 ;  /* 0x0000001019197220 */ /* 0x002fe20000400000 */
[----:B0-----:R-:W-:-:S04]  /*0f40*/  FADD R21, R0, R19 ;  /* 0x0000001300157221 */ /* 0x001fc80000000000 */
[----:B------:R-:W-:Y:S01]  /*0f50*/  FSEL R25, R25, RZ, P0 ;  /* 0x000000ff19197208 */ /* 0x000fe20000000000 */
[C---:B------:R-:W-:Y:S01]  /*0f60*/  FMUL R18, R21.reuse, 0.25 ;  /* 0x3e80000015127820 */ /* 0x040fe20000400000 */
[C---:B------:R-:W-:Y:S02]  /*0f70*/  FSETP.GEU.AND P4, PT, |R21|.reuse, 1.175494350822287508e-38, PT ;  /* 0x008000001500780b */ /* 0x040fe40003f8e200 */
[----:B------:R-:W-:-:S04]  /*0f80*/  FSETP.GT.AND P0, PT, |R21|, 8.50705917302346158658e+37, PT ;  /* 0x7e8000001500780b */ /* 0x000fc80003f04200 */
[----:B------:R-:W-:Y:S01]  /*0f90*/  FSEL R18, R18, R21, P0 ;  /* 0x0000001512127208 */ /* 0x000fe20000000000 */
[----:B--2---:R-:W-:-:S04]  /*0fa0*/  FADD R8, -R9, R8 ;  /* 0x0000000809087221 */ /* 0x004fc80000000100 */
[C---:B------:R-:W-:Y:S01]  /*0fb0*/  FMUL R16, R8.reuse, R8 ;  /* 0x0000000808107220 */ /* 0x040fe20000400000 */
[----:B------:R-:W-:Y:S01]  /*0fc0*/  FFMA R8, R8, R25, R9 ;  /* 0x0000001908087223 */ /* 0x000fe20000000009 */
[----:B------:R-:W-:Y:S01]  /*0fd0*/  @!P4 FMUL R18, R18, 16777216 ;  /* 0x4b8000001212c820 */ /* 0x000fe20000400000 */
[----:B---3--:R-:W-:Y:S01]  /*0fe0*/  FADD R10, R23, R10 ;  /* 0x0000000a170a7221 */ /* 0x008fe20000000000 */
[----:B------:R-:W-:Y:S02]  /*0ff0*/  FMUL R16, R11, R16 ;  /* 0x000000100b107220 */ /* 0x000fe40000400000 */
[----:B------:R-:W0:Y:S01]  /*1000*/  SHFL.BFLY PT, R9, R8, 0x1, 0x1f ;  /* 0x0c201f0008097f89 */ /* 0x000e2200000e0000 */
[----:B------:R-:W-:Y:S01]  /*1010*/  @P0 FMUL R19, R19, 0.25 ;  /* 0x3e80000013130820 */ /* 0x000fe20000400000 */
[----:B------:R-:W1:Y:S01]  /*1020*/  MUFU.RCP R18, R18 ;  /* 0x0000001200127308 */ /* 0x000e620000001000 */
[----:B------:R-:W-:Y:S01]  /*1030*/  FFMA R10, R25, R16, R10 ;  /* 0x00000010190a7223 */ /* 0x000fe2000000000a */
[----:B------:R-:W-:Y:S01]  /*1040*/  LOP3.LUT P0, RZ, R14, 0xf, RZ, 0xc0, !PT ;  /* 0x0000000f0eff7812 */ /* 0x000fe2000780c0ff */
[----:B------:R-:W-:Y:S01]  /*1050*/  @!P4 FMUL R19, R19, 16777216 ;  /* 0x4b8000001313c820 */ /* 0x000fe20000400000 */
[----:B------:R-:W-:-:S02]  /*1060*/  FSETP.NEU.AND P4, PT, R21, RZ, PT ;  /* 0x000000ff1500720b */ /* 0x000fc40003f8d000 */
[----:B------:R-:W2:Y:S01]  /*1070*/  SHFL.BFLY PT, R11, R10, 0x1, 0x1f ;  /* 0x0c201f000a0b7f89 */ /* 0x000ea200000e0000 */
[----:B------:R-:W-:Y:S01]  /*1080*/  ISETP.LT.AND P0, PT, R14, 0x10, !P0 ;  /* 0x000000100e00780c */ /* 0x000fe20004701270 */
[----:B-1----:R-:W-:-:S12]  /*1090*/  FMUL R19, R18, R19 ;  /* 0x0000001312137220 */ /* 0x002fd80000400000 */
[----:B------:R-:W-:Y:S01]  /*10a0*/  @P0 STS [R14.X4+0x80], R21 ;  /* 0x000080150e000388 */ /* 0x000fe20000004800 */
[----:B------:R-:W-:Y:S01]  /*10b0*/  FSEL R19, R19, RZ, P4 ;  /* 0x000000ff13137208 */ /* 0x000fe20002000000 */
[----:B0-----:R-:W-:-:S04]  /*10c0*/  FADD R9, -R8, R9 ;  /* 0x0000000908097221 */ /* 0x001fc80000000100 */
[----:B------:R-:W-:Y:S01]  /*10d0*/  FMUL R23, R9, R9 ;  /* 0x0000000909177220 */ /* 0x000fe20000400000 */
[----:B--2---:R-:W-:-:S03]  /*10e0*/  FADD R16, R10, R11 ;  /* 0x0000000b0a107221 */ /* 0x004fc60000000000 */
[----:B------:R-:W-:Y:S01]  /*10f0*/  FMUL R0, R0, R23 ;  /* 0x0000001700007220 */ /* 0x000fe20000400000 */
[----:B------:R-:W-:Y:S01]  /*1100*/  FFMA R23, R9, R19, R8 ;  /* 0x0000001309177223 */ /* 0x000fe20000000008 */
[----:B------:R-:W-:Y:S02]  /*1110*/  IMAD.WIDE.U32 R10, R17, R12, c[0x0][0x170] ;  /* 0x00005c00110a7625 */ /* 0x000fe400078e000c */
[----:B------:R-:W-:Y:S02]  /*1120*/  FFMA R27, R19, R0, R16 ;  /* 0x00000000131b7223 */ /* 0x000fe40000000010 */
[----:B------:R0:W-:Y:S01]  /*1130*/  @P0 STS [R14.X4], R23 ;  /* 0x000000170e000388 */ /* 0x0001e20000004800 */
[----:B------:R-:W-:-:S03]  /*1140*/  IMAD.MOV.U32 R8, RZ, RZ, 0x4 ;  /* 0x00000004ff087424 */ /* 0x000fc600078e00ff */
[----:B------:R-:W-:Y:S01]  /*1150*/  @P0 STS [R14.X4+0x40], R27 ;  /* 0x0000401b0e000388 */ /* 0x000fe20000004800 */
[----:B------:R-:W-:Y:S02]  /*1160*/  IMAD.MOV.U32 R16, RZ, RZ, RZ ;  /* 0x000000ffff107224 */ /* 0x000fe400078e00ff */
[----:B------:R-:W-:Y:S01]  /*1170*/  IMAD.WIDE.U32 R8, R17, R8, c[0x0][0x168] ;  /* 0x00005a0011087625 */ /* 0x000fe200078e0008 */
[----:B------:R-:W-:Y:S06]  /*1180*/  BAR.SYNC.DEFER_BLOCKING 0x0 ;  /* 0x0000000000007b1d */ /* 0x000fec0000010000 */
[----:B------:R-:W2:Y:S04]  /*1190*/  LDG.E.EL R20, [R10.64+0x1800] ;  /* 0x001800040a147981 */ /* 0x000ea8000c2e1900 */
[----:B------:R-:W3:Y:S04]  /*11a0*/  @!P1 LDG.E.EF R16, [R6.64] ;  /* 0x0000000406109981 */ /* 0x000ee8000c0e1900 */
[----:B------:R-:W4:Y:S04]  /*11b0*/  LDG.E.EL R26, [R10.64] ;  /* 0x000000040a1a7981 */ /* 0x000f28000c2e1900 */
[----:B------:R-:W5:Y:S04]  /*11c0*/  LDG.E.EL.64 R18, [R8.64+0x3000] ;  /* 0x0030000408127981 */ /* 0x000f68000c2e1b00 */
[----:B------:R-:W5:Y:S04]  /*11d0*/  LDG.E.EL.64 R24, [R8.64] ;  /* 0x0000000408187981 */ /* 0x000f68000c2e1b00 */
[----:B------:R-:W1:Y:S04]  /*11e0*/  LDS R0, [0x40] ;  /* 0x00004000ff007984 */ /* 0x000e680000000800 */
[----:B------:R-:W2:Y:S01]  /*11f0*/  LDS R21, [RZ] ;  /* 0x00000000ff157984 */ /* 0x000ea20000000800 */
[----:B0-----:R-:W-:-:S04]  /*1200*/  IMAD.MOV.U32 R23, RZ, RZ, 0x39aaaaab ;  /* 0x39aaaaabff177424 */ /* 0x001fc800078e00ff */
[----:B-1----:R-:W-:-:S04]  /*1210*/  FFMA R0, R0, R23, 9.9999999747524270788e-07 ;  /* 0x358637bd00007423 */ /* 0x002fc80000000017 */
[----:B------:R0:W1:Y:S01]  /*1220*/  MUFU.RSQ R22, R0 ;  /* 0x0000000000167308 */ /* 0x0000620000001400 */
[C---:B--2---:R-:W-:Y:S01]  /*1230*/  IMAD.U32 R23, R20.reuse, 0x10000, RZ ;  /* 0x0001000014177824 */ /* 0x044fe200078e00ff */
[----:B------:R-:W-:Y:S02]  /*1240*/  PRMT R20, R20, 0x7632, R20 ;  /* 0x0000763214147816 */ /* 0x000fe40000000014 */
[C---:B---3--:R-:W-:Y:S01]  /*1250*/  PRMT R6, R16.reuse, 0x7632, R6 ;  /* 0x0000763210067816 */ /* 0x048fe20000000006 */
[----:B------:R-:W-:Y:S02]  /*1260*/  IMAD.U32 R16, R16, 0x10000, RZ ;  /* 0x0001000010107824 */ /* 0x000fe400078e00ff */
[----:B------:R-:W-:Y:S01]  /*1270*/  IMAD.U32 R20, R20, 0x10000, RZ ;  /* 0x0001000014147824 */ /* 0x000fe200078e00ff */
[----:B----4-:R-:W-:Y:S01]  /*1280*/  PRMT R7, R26, 0x7632, R7 ;  /* 0x000076321a077816 */ /* 0x010fe20000000007 */
[----:B------:R-:W-:Y:S01]  /*1290*/  IMAD.U32 R6, R6, 0x10000, RZ ;  /* 0x0001000006067824 */ /* 0x000fe200078e00ff */
[----:B-----5:R-:W-:-:S03]  /*12a0*/  FADD R27, R18, R23 ;  /* 0x00000017121b7221 */ /* 0x020fc60000000000 */
[----:B------:R-:W-:Y:S01]  /*12b0*/  IMAD.U32 R18, R7, 0x10000, RZ ;  /* 0x0001000007127824 */ /* 0x000fe200078e00ff */
[----:B------:R-:W-:Y:S01]  /*12c0*/  FADD R20, R19, R20 ;  /* 0x0000001413147221 */ /* 0x000fe20000000000 */
[----:B------:R-:W-:Y:S01]  /*12d0*/  IMAD.U32 R23, R26, 0x10000, RZ ;  /* 0x000100001a177824 */ /* 0x000fe200078e00ff */
[C---:B------:R-:W-:Y:S01]  /*12e0*/  FADD R7, -R21.reuse, R16 ;  /* 0x0000001015077221 */ /* 0x040fe20000000100 */
[----:B------:R-:W-:Y:S01]  /*12f0*/  FADD R19, -R21, R6 ;  /* 0x0000000615137221 */ /* 0x000fe20000000100 */
[----:B------:R-:W-:Y:S01]  /*1300*/  IMAD R16, R15, 0xc00, RZ ;  /* 0x00000c000f107824 */ /* 0x000fe200078e02ff */
[----:B------:R-:W-:Y:S01]  /*1310*/  FADD R24, R24, R23 ;  /* 0x0000001718187221 */ /* 0x000fe20000000000 */
[----:B------:R-:W-:Y:S01]  /*1320*/  FADD R18, R25, R18 ;  /* 0x0000001219127221 */ /* 0x000fe20000000000 */
[----:B0-----:R-:W-:Y:S01]  /*1330*/  FADD R0, R27, 1 ;  /* 0x3f8000001b007421 */ /* 0x001fe20000000000 */
[----:B-1----:R-:W-:Y:S01]  /*1340*/  FMUL R7, R22, R7 ;  /* 0x0000000716077220 */ /* 0x002fe20000400000 */
[----:B------:R-:W-:Y:S01]  /*1350*/  FADD R20, R20, 1 ;  /* 0x3f80000014147421 */ /* 0x000fe20000000000 */
[----:B------:R-:W-:Y:S01]  /*1360*/  FMUL R19, R22, R19 ;  /* 0x0000001316137220 */ /* 0x000fe20000400000 */
[----:B------:R-:W-:Y:S01]  /*1370*/  IMAD.IADD R33, R17, 0x1, R16 ;  /* 0x0000000111217824 */ /* 0x000fe200078e0210 */
[----:B------:R-:W-:Y:S01]  /*1380*/  FFMA R23, R7, R0, R24 ;  /* 0x0000000007177223 */ /* 0x000fe20000000018 */
[----:B------:R-:W-:Y:S01]  /*1390*/  SHF.R.S32.HI R0, RZ, 0x1f, R13 ;  /* 0x0000001fff007819 */ /* 0x000fe2000001140d */
[----:B------:R-:W-:Y:S01]  /*13a0*/  FFMA R20, R19, R20, R18 ;  /* 0x0000001413147223 */ /* 0x000fe20000000012 */
[----:B------:R-:W-:-:S02]  /*13b0*/  LEA R6, P4, R13, c[0x0][0x178], 0x1 ;  /* 0x00005e000d067a11 */ /* 0x000fc400078808ff */
[----:B------:R-:W-:Y:S01]  /*13c0*/  IADD3 R19, R33, 0x400, RZ ;  /* 0x0000040021137810 */ /* 0x000fe20007ffe0ff */
[----:B------:R-:W-:Y:S01]  /*13d0*/  IMAD.MOV.U32 R26, RZ, RZ, RZ ;  /* 0x000000ffff1a7224 */ /* 0x000fe200078e00ff */
[----:B------:R-:W-:Y:S02]  /*13e0*/  LEA.HI.X R7, R13, c[0x0][0x17c], R0, 0x1, P4 ;  /* 0x00005f000d077a11 */ /* 0x000fe400020f0c00 */
[----:B------:R-:W-:Y:S01]  /*13f0*/  F2FP.BF16.PACK_AB R37, R20, R23 ;  /* 0x000000171425723e */ /* 0x000fe200000010ff */
[----:B------:R-:W-:-:S04]  /*1400*/  IMAD.WIDE R18, R19, R12, c[0x0][0x160] ;  /* 0x0000580013127625 */ /* 0x000fc800078e020c */
[----:B------:R-:W-:Y:S04]  /*1410*/  @!P1 STG.E [R6.64], R37 ;  /* 0x0000002506009986 */ /* 0x000fe8000c101904 */
[----:B------:R-:W2:Y:S04]  /*1420*/  LDG.E.EL R27, [R10.64+0x2000] ;  /* 0x002000040a1b7981 */ /* 0x000ea8000c2e1900 */
[----:B------:R-:W3:Y:S04]  /*1430*/  @!P1 LDG.E.EF R26, [R18.64] ;  /* 0x00000004121a9981 */ /* 0x000ee8000c0e1900 */
[----:B------:R-:W4:Y:S04]  /*1440*/  LDG.E.EL R30, [R10.64+0x800] ;  /* 0x000800040a1e7981 */ /* 0x000f28000c2e1900 */
[----:B------:R-:W5:Y:S04]  /*1450*/  LDG.E.EL.64 R16, [R8.64+0x4000] ;  /* 0x0040000408107981 */ /* 0x000f68000c2e1b00 */
[----:B------:R-:W5:Y:S01]  /*1460*/  LDG.E.EL.64 R24, [R8.64+0x1000] ;  /* 0x0010000408187981 */ /* 0x000f62000c2e1b00 */
[----:B------:R-:W-:Y:S01]  /*1470*/  ULDC.64 UR4, c[0x0][0x118] ;  /* 0x0000460000047ab9 */ /* 0x000fe20000000a00 */
[C---:B--2---:R-:W-:Y:S01]  /*1480*/  IMAD.U32 R35, R27.reuse, 0x10000, RZ ;  /* 0x000100001b237824 */ /* 0x044fe200078e00ff */
[----:B------:R-:W-:-:S02]  /*1490*/  PRMT R31, R27, 0x7632, R31 ;  /* 0x000076321b1f7816 */ /* 0x000fc4000000001f */
[C---:B---3--:R-:W-:Y:S01]  /*14a0*/  PRMT R27, R26.reuse, 0x7632, R27 ;  /* 0x000076321a1b7816 */ /* 0x048fe2000000001b */
[----:B------:R-:W-:Y:S02]  /*14b0*/  IMAD.U32 R26, R26, 0x10000, RZ ;  /* 0x000100001a1a7824 */ /* 0x000fe400078e00ff */
[----:B------:R-:W-:Y:S01]  /*14c0*/  IMAD.U32 R32, R31, 0x10000, RZ ;  /* 0x000100001f207824 */ /* 0x000fe200078e00ff */
[C---:B----4-:R-:W-:Y:S01]  /*14d0*/  PRMT R34, R30.reuse, 0x7632, R34 ;  /* 0x000076321e227816 */ /* 0x050fe20000000022 */
[----:B------:R-:W-:Y:S02]  /*14e0*/  IMAD.U32 R18, R27, 0x10000, RZ ;  /* 0x000100001b127824 */ /* 0x000fe400078e00ff */
[----:B------:R-:W-:Y:S01]  /*14f0*/  IMAD.U32 R31, R30, 0x10000, RZ ;  /* 0x000100001e1f7824 */ /* 0x000fe200078e00ff */
[----:B-----5:R-:W-:Y:S01]  /*1500*/  FADD R32, R17, R32 ;  /* 0x0000002011207221 */ /* 0x020fe20000000000 */
[----:B------:R-:W-:Y:S01]  /*1510*/  FADD R16, R16, R35 ;  /* 0x0000002310107221 */ /* 0x000fe20000000000 */
[----:B------:R-:W-:Y:S01]  /*1520*/  IMAD.U32 R34, R34, 0x10000, RZ ;  /* 0x0001000022227824 */ /* 0x000fe200078e00ff */
[C---:B------:R-:W-:Y:S01]  /*1530*/  FADD R17, -R21.reuse, R26 ;  /* 0x0000001a15117221 */ /* 0x040fe20000000100 */
[----:B------:R-:W-:Y:S01]  /*1540*/  FADD R19, -R21, R18 ;  /* 0x0000001215137221 */ /* 0x000fe20000000100 */
[----:B------:R-:W-:Y:S01]  /*1550*/  FADD R24, R24, R31 ;  /* 0x0000001f18187221 */ /* 0x000fe20000000000 */
[----:B------:R-:W-:Y:S01]  /*1560*/  FADD R34, R25, R34 ;  /* 0x0000002219227221 */ /* 0x000fe20000000000 */
[----:B------:R-:W-:Y:S01]  /*1570*/  FMUL R17, R22, R17 ;  /* 0x0000001116117220 */ /* 0x000fe20000400000 */
[----:B------:R-:W-:Y:S01]  /*1580*/  FADD R16, R16, 1 ;  /* 0x3f80000010107421 */ /* 0x000fe20000000000 */
[----:B------:R-:W-:Y:S01]  /*1590*/  FMUL R19, R22, R19 ;  /* 0x0000001316137220 */ /* 0x000fe20000400000 */
[----:B------:R-:W-:Y:S01]  /*15a0*/  FADD R30, R32, 1 ;  /* 0x3f800000201e7421 */ /* 0x000fe20000000000 */
[----:B------:R-:W-:Y:S01]  /*15b0*/  IADD3 R25, R33, 0x400, RZ ;  /* 0x0000040021197810 */ /* 0x000fe20007ffe0ff */
[----:B------:R-:W-:-:S02]  /*15c0*/  FFMA R31, R17, R16, R24 ;  /* 0x00000010111f7223 */ /* 0x000fc40000000018 */
[----:B------:R-:W-:Y:S01]  /*15d0*/  FFMA R30, R19, R30, R34 ;  /* 0x0000001e131e7223 */ /* 0x000fe20000000022 */
[----:B------:R-:W-:Y:S01]  /*15e0*/  IADD3 R33, R33, 0x800, RZ ;  /* 0x0000080021217810 */ /* 0x000fe20007ffe0ff */
[----:B------:R-:W-:-:S03]  /*15f0*/  IMAD.WIDE R24, R25, R12, c[0x0][0x178] ;  /* 0x00005e0019187625 */ /* 0x000fc600078e020c */
[----:B------:R-:W-:Y:S01]  /*1600*/  F2FP.BF16.PACK_AB R17, R30, R31 ;  /* 0x0000001f1e11723e */ /* 0x000fe200000010ff */
[----:B------:R-:W-:Y:S02]  /*1610*/  IMAD.MOV.U32 R32, RZ, RZ, RZ ;  /* 0x000000ffff207224 */ /* 0x000fe400078e00ff */
[----:B------:R-:W-:Y:S02]  /*1620*/  IMAD.WIDE R18, R33, R12, c[0x0][0x160] ;  /* 0x0000580021127625 */ /* 0x000fe400078e020c */
[----:B------:R0:W-:Y:S04]  /*1630*/  @!P1 STG.E [R24.64], R17 ;  /* 0x0000001118009986 */ /* 0x0001e8000c101904 */
[----:B------:R-:W2:Y:S04]  /*1640*/  LDG.E.EL R36, [R10.64+0x2800] ;  /* 0x002800040a247981 */ /* 0x000ea8000c2e1900 */
[----:B------:R-:W3:Y:S04]  /*1650*/  LDG.E.EL R35, [R10.64+0x1000] ;  /* 0x001000040a237981 */ /* 0x000ee8000c2e1900 */
[----:B------:R-:W4:Y:S04]  /*1660*/  @!P1 LDG.E.EF R32, [R18.64] ;  /* 0x0000000412209981 */ /* 0x000f28000c0e1900 */
[----:B0-----:R4:W5:Y:S04]  /*1670*/  LDG.E.EL.64 R16, [R8.64+0x5000] ;  /* 0x0050000408107981 */ /* 0x001968000c2e1b00 */
[----:B------:R4:W5:Y:S01]  /*1680*/  LDG.E.EL.64 R26, [R8.64+0x2000] ;  /* 0x00200004081a7981 */ /* 0x000962000c2e1b00 */
[----:B------:R-:W-:-:S02]  /*1690*/  FSEL R34, R23, +INF , !P1 ;  /* 0x7f80000017227808 */ /* 0x000fc40004800000 */
[----:B------:R-:W-:Y:S02]  /*16a0*/  FSEL R25, R20, +INF , !P1 ;  /* 0x7f80000014197808 */ /* 0x000fe40004800000 */
[C---:B------:R-:W-:Y:S02]  /*16b0*/  FSETP.NAN.AND P5, PT, R34.reuse, R34, PT ;  /* 0x000000222200720b */ /* 0x040fe40003fa8000 */
[----:B------:R-:W-:Y:S02]  /*16c0*/  FSETP.NAN.AND P4, PT, R25, R25, PT ;  /* 0x000000191900720b */ /* 0x000fe40003f88000 */
[----:B------:R-:W-:-:S09]  /*16d0*/  FSETP.GEU.AND P6, PT, R34, R31, PT ;  /* 0x0000001f2200720b */ /* 0x000fd20003fce000 */
[----:B------:R-:W-:Y:S02]  /*16e0*/  @!P5 FSEL R34, R34, R31, !P6 ;  /* 0x0000001f2222d208 */ /* 0x000fe40007000000 */
[----:B------:R-:W-:-:S04]  /*16f0*/  FSETP.GEU.AND P5, PT, R25, R30, PT ;  /* 0x0000001e1900720b */ /* 0x000fc80003fae000 */
[----:B------:R-:W-:Y:S02]  /*1700*/  @!P4 FSEL R25, R25, R30, !P5 ;  /* 0x0000001e1919c208 */ /* 0x000fe40006800000 */
[C---:B--2---:R-:W-:Y:S01]  /*1710*/  PRMT R37, R36.reuse, 0x7632, R37 ;  /* 0x0000763224257816 */ /* 0x044fe20000000025 */
[----:B------:R-:W-:Y:S02]  /*1720*/  IMAD.U32 R36, R36, 0x10000, RZ ;  /* 0x0001000024247824 */ /* 0x000fe400078e00ff */
[C---:B---3--:R-:W-:Y:S01]  /*1730*/  IMAD.U32 R11, R35.reuse, 0x10000, RZ ;  /* 0x00010000230b7824 */ /* 0x048fe200078e00ff */
[----:B------:R-:W-:Y:S01]  /*1740*/  PRMT R35, R35, 0x7632, R35 ;  /* 0x0000763223237816 */ /* 0x000fe20000000023 */
[----:B------:R-:W-:Y:S01]  /*1750*/  IMAD.U32 R10, R37, 0x10000, RZ ;  /* 0x00010000250a7824 */ /* 0x000fe200078e00ff */
[C---:B----4-:R-:W-:Y:S01]  /*1760*/  PRMT R8, R32.reuse, 0x7632, R8 ;  /* 0x0000763220087816 */ /* 0x050fe20000000008 */
[----:B------:R-:W-:Y:S02]  /*1770*/  IMAD.U32 R32, R32, 0x10000, RZ ;  /* 0x0001000020207824 */ /* 0x000fe400078e00ff */
[----:B-----5:R-:W-:Y:S01]  /*1780*/  FADD R17, R17, R10 ;  /* 0x0000000a11117221 */ /* 0x020fe20000000000 */
[----:B------:R-:W-:Y:S01]  /*1790*/  FADD R16, R16, R36 ;  /* 0x0000002410107221 */ /* 0x000fe20000000000 */
[----:B------:R-:W-:Y:S01]  /*17a0*/  IMAD.U32 R10, R35, 0x10000, RZ ;  /* 0x00010000230a7824 */ /* 0x000fe200078e00ff */
[----:B------:R-:W-:Y:S01]  /*17b0*/  FADD R9, -R21, R32 ;  /* 0x0000002015097221 */ /* 0x000fe20000000100 */
[----:B------:R-:W-:Y:S01]  /*17c0*/  FADD R26, R26, R11 ;  /* 0x0000000b1a1a7221 */ /* 0x000fe20000000000 */
[----:B------:R-:W-:Y:S01]  /*17d0*/  FSEL R11, R34, +INF , !P1 ;  /* 0x7f800000220b7808 */ /* 0x000fe20004800000 */
[----:B------:R-:W-:Y:S01]  /*17e0*/  IMAD.U32 R8, R8, 0x10000, RZ ;  /* 0x0001000008087824 */ /* 0x000fe200078e00ff */
[----:B------:R-:W-:Y:S01]  /*17f0*/  FADD R27, R27, R10 ;  /* 0x0000000a1b1b7221 */ /* 0x000fe20000000000 */
[----:B------:R-:W-:Y:S01]  /*1800*/  FADD R16, R16, 1 ;  /* 0x3f80000010107421 */ /* 0x000fe20000000000 */
[C---:B------:R-:W-:Y:S01]  /*1810*/  FMUL R9, R22.reuse, R9 ;  /* 0x0000000916097220 */ /* 0x040fe20000400000 */
[----:B------:R-:W-:Y:S01]  /*1820*/  FSETP.NAN.AND P5, PT, R11, R11, PT ;  /* 0x0000000b0b00720b */ /* 0x000fe20003fa8000 */
[----:B------:R-:W-:Y:S01]  /*1830*/  FADD R21, -R21, R8 ;  /* 0x0000000815157221 */ /* 0x000fe20000000100 */
[----:B------:R-:W-:Y:S01]  /*1840*/  FSEL R10, R25, +INF , !P1 ;  /* 0x7f800000190a7808 */ /* 0x000fe20004800000 */
[----:B------:R-:W-:Y:S01]  /*1850*/  FFMA R26, R9, R16, R26 ;  /* 0x00000010091a7223 */ /* 0x000fe2000000001a */
[----:B------:R-:W-:Y:S01]  /*1860*/  FADD R17, R17, 1 ;  /* 0x3f80000011117421 */ /* 0x000fe20000000000 */
[----:B------:R-:W-:Y:S01]  /*1870*/  FMUL R22, R22, R21 ;  /* 0x0000001516167220 */ /* 0x000fe20000400000 */
[----:B------:R-:W-:-:S02]  /*1880*/  FSETP.NAN.AND P4, PT, R10, R10, PT ;  /* 0x0000000a0a00720b */ /* 0x000fc40003f88000 */
[----:B------:R-:W-:Y:S01]  /*1890*/  FSETP.GEU.AND P6, PT, R11, R26, PT ;  /* 0x0000001a0b00720b */ /* 0x000fe20003fce000 */
[----:B------:R-:W-:-:S04]  /*18a0*/  FFMA R17, R22, R17, R27 ;  /* 0x0000001116117223 */ /* 0x000fc8000000001b */
[----:B------:R-:W-:Y:S02]  /*18b0*/  @!P5 FSEL R11, R11, R26, !P6 ;  /* 0x0000001a0b0bd208 */ /* 0x000fe40007000000 */
[----:B------:R-:W-:-:S04]  /*18c0*/  FSETP.GEU.AND P5, PT, R10, R17, PT ;  /* 0x000000110a00720b */ /* 0x000fc80003fae000 */
[----:B------:R-:W-:Y:S02]  /*18d0*/  @!P4 FSEL R10, R10, R17, !P5 ;  /* 0x000000110a0ac208 */ /* 0x000fe40006800000 */
[----:B------:R-:W-:Y:S02]  /*18e0*/  FSEL R8, R11, +INF , !P1 ;  /* 0x7f8000000b087808 */ /* 0x000fe40004800000 */
[----:B------:R-:W-:-:S04]  /*18f0*/  FSEL R9, R10, +INF , !P1 ;  /* 0x7f8000000a097808 */ /* 0x000fc80004800000 */
[C---:B------:R-:W-:Y:S02]  /*1900*/  FSETP.GEU.AND P5, PT, R8.reuse, R9, PT ;  /* 0x000000090800720b */ /* 0x040fe40003fae000 */
[----:B------:R-:W-:-:S11]  /*1910*/  FSETP.NAN.AND P4, PT, R8, R8, PT ;  /* 0x000000080800720b */ /* 0x000fd60003f88000 */
[----:B------:R-:W-:-:S05]  /*1920*/  @P5 FSEL R8, R8, R9, P4 ;  /* 0x0000000908085208 */ /* 0x000fca0002000000 */
[----:B------:R-:W0:Y:S01]  /*1930*/  SHFL.BFLY PT, R9, R8, 0x10, 0x1f ;  /* 0x0e001f0008097f89 */ /* 0x000e2200000e0000 */
[C---:B------:R-:W-:Y:S02]  /*1940*/  FSETP.NAN.AND P4, PT, R8.reuse, R8, PT ;  /* 0x000000080800720b */ /* 0x040fe40003f88000 */
[----:B0-----:R-:W-:-:S11]  /*1950*/  FSETP.GEU.AND P5, PT, R8, R9, PT ;  /* 0x000000090800720b */ /* 0x001fd60003fae000 */
[----:B------:R-:W-:-:S05]  /*1960*/  @!P4 FSEL R8, R8, R9, !P5 ;  /* 0x000000090808c208 */ /* 0x000fca0006800000 */
[----:B------:R-:W0:Y:S01]  /*1970*/  SHFL.BFLY PT, R9, R8, 0x8, 0x1f ;  /* 0x0d001f0008097f89 */ /* 0x000e2200000e0000 */
[C---:B------:R-:W-:Y:S02]  /*1980*/  FSETP.NAN.AND P4, PT, R8.reuse, R8, PT ;  /* 0x000000080800720b */ /* 0x040fe40003f88000 */
[----:B0-----:R-:W-:-:S13]  /*1990*/  FSETP.GEU.AND P5, PT, R8, R9, PT ;  /* 0x000000090800720b */ /* 0x001fda0003fae000 */
[----:B------:R-:W-:-:S05]  /*19a0*/  @P5 FSEL R8, R8, R9, P4 ;  /* 0x0000000908085208 */ /* 0x000fca0002000000 */
[----:B------:R-:W0:Y:S01]  /*19b0*/  SHFL.BFLY PT, R9, R8, 0x4, 0x1f ;  /* 0x0c801f0008097f89 */ /* 0x000e2200000e0000 */
[C---:B------:R-:W-:Y:S02]  /*19c0*/  FSETP.NAN.AND P4, PT, R8.reuse, R8, PT ;  /* 0x000000080800720b */ /* 0x040fe40003f88000 */
[----:B0-----:R-:W-:-:S13]  /*19d0*/  FSETP.GEU.AND P5, PT, R8, R9, PT ;  /* 0x000000090800720b */ /* 0x001fda0003fae000 */
[----:B------:R-:W-:-:S05]  /*19e0*/  @P5 FSEL R8, R8, R9, P4 ;  /* 0x0000000908085208 */ /* 0x000fca0002000000 */
[----:B------:R-:W0:Y:S01]  /*19f0*/  SHFL.BFLY PT, R11, R8, 0x2, 0x1f ;  /* 0x0c401f00080b7f89 */ /* 0x000e2200000e0000 */
[----:B------:R-:W-:-:S04]  /*1a00*/  FSEL R10, R23, -INF , !P1 ;  /* 0xff800000170a7808 */ /* 0x000fc80004800000 */
[C---:B------:R-:W-:Y:S02]  /*1a10*/  FSETP.NAN.AND P5, PT, R10.reuse, R10, PT ;  /* 0x0000000a0a00720b */ /* 0x040fe40003fa8000 */
[----:B------:R-:W-:Y:S02]  /*1a20*/  FSETP.GT.AND P6, PT, R10, R31, PT ;  /* 0x0000001f0a00720b */ /* 0x000fe40003fc4000 */
[----:B------:R-:W-:-:S09]  /*1a30*/  FSEL R9, R20, -INF , !P1 ;  /* 0xff80000014097808 */ /* 0x000fd20004800000 */
[----:B------:R-:W-:Y:S02]  /*1a40*/  @!P5 FSEL R10, R10, R31, P6 ;  /* 0x0000001f0a0ad208 */ /* 0x000fe40003000000 */
[C---:B0-----:R-:W-:Y:S02]  /*1a50*/  FSETP.GEU.AND P4, PT, R8.reuse, R11, PT ;  /* 0x0000000b0800720b */ /* 0x041fe40003f8e000 */
[----:B------:R-:W-:Y:S02]  /*1a60*/  FSETP.NAN.AND P5, PT, R9, R9, PT ;  /* 0x000000090900720b */ /* 0x000fe40003fa8000 */
[----:B------:R-:W-:-:S09]  /*1a70*/  FSETP.NAN.AND P6, PT, R8, R8, PT ;  /* 0x000000080800720b */ /* 0x000fd20003fc8000 */
[----:B------:R-:W-:Y:S02]  /*1a80*/  @P4 FSEL R8, R8, R11, P6 ;  /* 0x0000000b08084208 */ /* 0x000fe40003000000 */
[CC--:B------:R-:W-:Y:S02]  /*1a90*/  FSETP.GT.AND P4, PT, R9.reuse, R30.reuse, PT ;  /* 0x0000001e0900720b */ /* 0x0c0fe40003f84000 */
[----:B------:R-:W-:Y:S02]  /*1aa0*/  FSEL R11, R10, -INF , !P1 ;  /* 0xff8000000a0b7808 */ /* 0x000fe40004800000 */
[----:B------:R-:W-:Y:S02]  /*1ab0*/  @!P5 FSEL R9, R9, R30, P4 ;  /* 0x0000001e0909d208 */ /* 0x000fe40002000000 */
[----:B------:R-:W-:Y:S02]  /*1ac0*/  FSETP.NAN.AND P5, PT, R11, R11, PT ;  /* 0x0000000b0b00720b */ /* 0x000fe40003fa8000 */
[----:B------:R-:W-:-:S04]  /*1ad0*/  FSEL R10, R9, -INF , !P1 ;  /* 0xff800000090a7808 */ /* 0x000fc80004800000 */
[C---:B------:R-:W-:Y:S02]  /*1ae0*/  FSETP.NAN.AND P4, PT, R10.reuse, R10, PT ;  /* 0x0000000a0a00720b */ /* 0x040fe40003f88000 */
[CC--:B------:R-:W-:Y:S01]  /*1af0*/  FSETP.GT.AND P6, PT, R11.reuse, R26.reuse, PT ;  /* 0x0000001a0b00720b */ /* 0x0c0fe20003fc4000 */
[----:B------:R-:W0:Y:S04]  /*1b00*/  SHFL.BFLY PT, R19, R8, 0x1, 0x1f ;  /* 0x0c201f0008137f89 */ /* 0x000e2800000e0000 */
[----:B------:R-:W-:Y:S02]  /*1b10*/  @!P5 FSEL R11, R11, R26, P6 ;  /* 0x0000001a0b0bd208 */ /* 0x000fe40003000000 */
[----:B------:R-:W-:-:S04]  /*1b20*/  FSETP.GT.AND P5, PT, R10, R17, PT ;  /* 0x000000110a00720b */ /* 0x000fc80003fa4000 */
[----:B------:R-:W-:-:S04]  /*1b30*/  @!P4 FSEL R10, R10, R17, P5 ;  /* 0x000000110a0ac208 */ /* 0x000fc80002800000 */
[----:B------:R-:W-:Y:S02]  /*1b40*/  FSEL R16, R10, -INF , !P1 ;  /* 0xff8000000a107808 */ /* 0x000fe40004800000 */
[----:B------:R-:W-:Y:S02]  /*1b50*/  SHF.R.U32.HI R10, RZ, 0x5, R14 ;  /* 0x00000005ff0a7819 */ /* 0x000fe4000001160e */
[----:B------:R-:W-:Y:S02]  /*1b60*/  FSEL R9, R11, -INF , !P1 ;  /* 0xff8000000b097808 */ /* 0x000fe40004800000 */
[----:B------:R-:W-:Y:S01]  /*1b70*/  F2FP.BF16.PACK_AB R17, R17, R26 ;  /* 0x0000001a1111723e */ /* 0x000fe200000010ff */
[----:B------:R-:W-:Y:S02]  /*1b80*/  IMAD.SHL.U32 R18, R10, 0x4, RZ ;  /* 0x000000040a127824 */ /* 0x000fe400078e00ff */
[----:B------:R-:W-:-:S05]  /*1b90*/  IMAD.WIDE R10, R33, R12, c[0x0][0x178] ;  /* 0x00005e00210a7625 */ /* 0x000fca00078e020c */
[----:B------:R-:W-:Y:S01]  /*1ba0*/  @!P1 STG.E [R10.64], R17 ;  /* 0x000000110a009986 */ /* 0x000fe2000c101904 */
[----:B0-----:R-:W-:-:S03]  /*1bb0*/  FSETP.GEU.AND P6, PT, R8, R19, PT ;  /* 0x000000130800720b */ /* 0x001fc60003fce000 */
[----:B------:R-:W-:Y:S01]  /*1bc0*/  BAR.SYNC.DEFER_BLOCKING 0x0 ;  /* 0x0000000000007b1d */ /* 0x000fe20000010000 */
[----:B------:R-:W-:Y:S02]  /*1bd0*/  FSETP.NAN.AND P5, PT, R8, R8, PT ;  /* 0x000000080800720b */ /* 0x000fe40003fa8000 */
[----:B------:R-:W-:-:S07]  /*1be0*/  LOP3.LUT R18, R18, 0x3c, RZ, 0xe2, !PT ;  /* 0x0000003c12127812 */ /* 0x000fce00078ee2ff */
[----:B------:R-:W-:-:S05]  /*1bf0*/  @P6 SEL R8, R8, R19, P5 ;  /* 0x0000001308086207 */ /* 0x000fca0002800000 */
[----:B------:R-:W-:Y:S04]  /*1c00*/  @!P3 STS [R18], R8 ;  /* 0x000000081200b388 */ /* 0x000fe80000000800 */
[----:B------:R-:W-:Y:S01]  /*1c10*/  BAR.SYNC.DEFER_BLOCKING 0x0 ;  /* 0x0000000000007b1d */ /* 0x000fe20000010000 */
[C---:B------:R-:W-:Y:S02]  /*1c20*/  FSETP.GT.AND P4, PT, R9.reuse, R16, PT ;  /* 0x000000100900720b */ /* 0x040fe40003f84000 */
[----:B------:R-:W-:-:S03]  /*1c30*/  FSETP.NAN.AND P5, PT, R9, R9, PT ;  /* 0x000000090900720b */ /* 0x000fc60003fa8000 */
[----:B------:R-:W0:Y:S08]  /*1c40*/  @!P2 LDS R29, [R14.X4] ;  /* 0x000000000e1da984 */ /* 0x000e300000004800 */
[----:B------:R-:W-:-:S05]  /*1c50*/  @!P4 FSEL R9, R9, R16, P5 ;  /* 0x000000100909c208 */ /* 0x000fca0002800000 */
[----:B------:R-:W1:Y:S01]  /*1c60*/  SHFL.BFLY PT, R16, R9, 0x10, 0x1f ;  /* 0x0e001f0009107f89 */ /* 0x000e6200000e0000 */
[----:B------:R-:W-:-:S03]  /*1c70*/  FSETP.NAN.AND P5, PT, R9, R9, PT ;  /* 0x000000090900720b */ /* 0x000fc60003fa8000 */
[----:B0-----:R-:W0:Y:S01]  /*1c80*/  SHFL.BFLY PT, R10, R29, 0x8, 0x1f ;  /* 0x0d001f001d0a7f89 */ /* 0x001e2200000e0000 */
[----:B-1----:R-:W-:-:S09]  /*1c90*/  FSETP.GT.AND P4, PT, R9, R16, PT ;  /* 0x000000100900720b */ /* 0x002fd20003f84000 */
[----:B------:R-:W-:-:S05]  /*1ca0*/  @!P5 FSEL R9, R9, R16, P4 ;  /* 0x000000100909d208 */ /* 0x000fca0002000000 */
[----:B------:R-:W1:Y:S01]  /*1cb0*/  SHFL.BFLY PT, R16, R9, 0x8, 0x1f ;  /* 0x0d001f0009107f89 */ /* 0x000e6200000e0000 */
[C---:B------:R-:W-:Y:S02]  /*1cc0*/  FSETP.NAN.AND P5, PT, R29.reuse, R29, PT ;  /* 0x0000001d1d00720b */ /* 0x040fe40003fa8000 */
[----:B0-----:R-:W-:-:S04]  /*1cd0*/  FSETP.GEU.AND P6, PT, R29, R10, PT ;  /* 0x0000000a1d00720b */ /* 0x001fc80003fce000 */
[----:B------:R-:W-:-:S04]  /*1ce0*/  FSEL R10, R29, R10, !P6 ;  /* 0x0000000a1d0a7208 */ /* 0x000fc80007000000 */
[----:B------:R-:W-:-:S05]  /*1cf0*/  FSEL R11, R29, R10, P5 ;  /* 0x0000000a1d0b7208 */ /* 0x000fca0002800000 */
[----:B------:R-:W0:Y:S01]  /*1d00*/  SHFL.BFLY PT, R8, R11, 0x4, 0x1f ;  /* 0x0c801f000b087f89 */ /* 0x000e2200000e0000 */
[C---:B-1----:R-:W-:Y:S02]  /*1d10*/  FSETP.GT.AND P4, PT, R9.reuse, R16, PT ;  /* 0x000000100900720b */ /* 0x042fe40003f84000 */
[----:B------:R-:W-:-:S11]  /*1d20*/  FSETP.NAN.AND P6, PT, R9, R9, PT ;  /* 0x000000090900720b */ /* 0x000fd60003fc8000 */
[----:B------:R-:W-:Y:S02]  /*1d30*/  @!P4 FSEL R9, R9, R16, P6 ;  /* 0x000000100909c208 */ /* 0x000fe40003000000 */
[CC--:B0-----:R-:W-:Y:S02]  /*1d40*/  FSETP.GEU.AND P6, PT, R11.reuse, R8.reuse, PT ;  /* 0x000000080b00720b */ /* 0x0c1fe40003fce000 */
[C---:B------:R-:W-:Y:S01]  /*1d50*/  FSETP.NAN.AND P5, PT, R11.reuse, R11, PT ;  /* 0x0000000b0b00720b */ /* 0x040fe20003fa8000 */
[----:B------:R-:W0:Y:S10]  /*1d60*/  SHFL.BFLY PT, R10, R9, 0x4, 0x1f ;  /* 0x0c801f00090a7f89 */ /* 0x000e3400000e0000 */
[----:B------:R-:W-:-:S05]  /*1d70*/  @P6 FSEL R11, R11, R8, P5 ;  /* 0x000000080b0b6208 */ /* 0x000fca0002800000 */
[----:B------:R-:W1:Y:S01]  /*1d80*/  SHFL.BFLY PT, R8, R11, 0x2, 0x1f ;  /* 0x0c401f000b087f89 */ /* 0x000e6200000e0000 */
[C---:B0-----:R-:W-:Y:S02]  /*1d90*/  FSETP.GT.AND P4, PT, R9.reuse, R10, PT ;  /* 0x0000000a0900720b */ /* 0x041fe40003f84000 */
[----:B------:R-:W-:Y:S02]  /*1da0*/  FSETP.NAN.AND P5, PT, R9, R9, PT ;  /* 0x000000090900720b */ /* 0x000fe40003fa8000 */
[----:B-1----:R-:W-:-:S09]  /*1db0*/  FSETP.GEU.AND P6, PT, R11, R8, PT ;  /* 0x000000080b00720b */ /* 0x002fd20003fce000 */
[----:B------:R-:W-:Y:S02]  /*1dc0*/  @!P4 FSEL R9, R9, R10, P5 ;  /* 0x0000000a0909c208 */ /* 0x000fe40002800000 */
[----:B------:R-:W-:-:S03]  /*1dd0*/  FSETP.NAN.AND P5, PT, R11, R11, PT ;  /* 0x0000000b0b00720b */ /* 0x000fc60003fa8000 */
[----:B------:R-:W0:Y:S01]  /*1de0*/  SHFL.BFLY PT, R10, R9, 0x2, 0x1f ;  /* 0x0c401f00090a7f89 */ /* 0x000e2200000e0000 */
[----:B------:R-:W-:-:S05]  /*1df0*/  @P6 FSEL R11, R11, R8, P5 ;  /* 0x000000080b0b6208 */ /* 0x000fca0002800000 */
[----:B------:R-:W1:Y:S01]  /*1e00*/  SHFL.BFLY PT, R8, R11, 0x1, 0x1f ;  /* 0x0c201f000b087f89 */ /* 0x000e6200000e0000 */
[C---:B------:R-:W-:Y:S02]  /*1e10*/  FSETP.NAN.AND P5, PT, R9.reuse, R9, PT ;  /* 0x000000090900720b */ /* 0x040fe40003fa8000 */
[----:B0-----:R-:W-:Y:S02]  /*1e20*/  FSETP.GT.AND P4, PT, R9, R10, PT ;  /* 0x0000000a0900720b */ /* 0x001fe40003f84000 */
[----:B-1----:R-:W-:-:S11]  /*1e30*/  FSETP.GEU.AND P6, PT, R11, R8, PT ;  /* 0x000000080b00720b */ /* 0x002fd60003fce000 */
[----:B------:R-:W-:Y:S02]  /*1e40*/  @!P4 FSEL R9, R9, R10, P5 ;  /* 0x0000000a0909c208 */ /* 0x000fe40002800000 */
[----:B------:R-:W-:-:S04]  /*1e50*/  FSETP.NAN.AND P5, PT, R11, R11, PT ;  /* 0x0000000b0b00720b */ /* 0x000fc80003fa8000 */
[----:B------:R-:W-:-:S05]  /*1e60*/  @P6 SEL R11, R11, R8, P5 ;  /* 0x000000080b0b6207 */ /* 0x000fca0002800000 */
[----:B------:R-:W-:Y:S04]  /*1e70*/  @P0 STS [R14.X4], R11 ;  /* 0x0000000b0e000388 */ /* 0x000fe80000004800 */
[----:B------:R-:W-:Y:S06]  /*1e80*/  BAR.SYNC.DEFER_BLOCKING 0x0 ;  /* 0x0000000000007b1d */ /* 0x000fec0000010000 */
[----:B------:R-:W0:Y:S01]  /*1e90*/  SHFL.BFLY PT, R10, R9, 0x1, 0x1f ;  /* 0x0c201f00090a7f89 */ /* 0x000e2200000e0000 */
[----:B------:R-:W-:-:S03]  /*1ea0*/  FSETP.NAN.AND P5, PT, R9, R9, PT ;  /* 0x000000090900720b */ /* 0x000fc60003fa8000 */
[----:B------:R-:W-:Y:S04]  /*1eb0*/  LDS R8, [RZ] ;  /* 0x00000000ff087984 */ /* 0x000fe80000000800 */
[----:B------:R-:W-:Y:S01]  /*1ec0*/  BAR.SYNC.DEFER_BLOCKING 0x0 ;  /* 0x0000000000007b1d */ /* 0x000fe20000010000 */
[----:B0-----:R-:W-:-:S13]  /*1ed0*/  FSETP.GT.AND P4, PT, R9, R10, PT ;  /* 0x0000000a0900720b */ /* 0x001fda0003f84000 */
[----:B------:R-:W-:-:S05]  /*1ee0*/  @!P4 SEL R9, R9, R10, P5 ;  /* 0x0000000a0909c207 */ /* 0x000fca0002800000 */
[----:B------:R-:W-:Y:S04]  /*1ef0*/  @!P3 STS [R18], R9 ;  /* 0x000000091200b388 */ /* 0x000fe80000000800 */
[----:B------:R-:W-:Y:S06]  /*1f00*/  BAR.SYNC.DEFER_BLOCKING 0x0 ;  /* 0x0000000000007b1d */ /* 0x000fec0000010000 */
[----:B------:R-:W0:Y:S04]  /*1f10*/  @!P2 LDS R28, [R14.X4] ;  /* 0x000000000e1ca984 */ /* 0x000e280000004800 */
[----:B0-----:R-:W0:Y:S01]  /*1f20*/  SHFL.BFLY PT, R17, R28, 0x8, 0x1f ;  /* 0x0d001f001c117f89 */ /* 0x001e2200000e0000 */
[----:B------:R-:W-:-:S02]  /*1f30*/  FSETP.NAN.AND P3, PT, R28, R28, PT ;  /* 0x0000001c1c00720b */ /* 0x000fc40003f68000 */
[----:B0-----:R-:W-:-:S04]  /*1f40*/  FSETP.GT.AND P2, PT, R28, R17, PT ;  /* 0x000000111c00720b */ /* 0x001fc80003f44000 */
[----:B------:R-:W-:-:S04]  /*1f50*/  FSEL R17, R28, R17, P2 ;  /* 0x000000111c117208 */ /* 0x000fc80001000000 */
[----:B------:R-:W-:-:S05]  /*1f60*/  FSEL R17, R28, R17, P3 ;  /* 0x000000111c117208 */ /* 0x000fca0001800000 */
[----:B------:R-:W0:Y:S01]  /*1f70*/  SHFL.BFLY PT, R10, R17, 0x4, 0x1f ;  /* 0x0c801f00110a7f89 */ /* 0x000e2200000e0000 */
[C---:B------:R-:W-:Y:S02]  /*1f80*/  FSETP.NAN.AND P3, PT, R17.reuse, R17, PT ;  /* 0x000000111100720b */ /* 0x040fe40003f68000 */
[----:B0-----:R-:W-:-:S13]  /*1f90*/  FSETP.GT.AND P2, PT, R17, R10, PT ;  /* 0x0000000a1100720b */ /* 0x001fda0003f44000 */
[----:B------:R-:W-:-:S05]  /*1fa0*/  @!P2 FSEL R17, R17, R10, P3 ;  /* 0x0000000a1111a208 */ /* 0x000fca0001800000 */
[----:B------:R-:W0:Y:S01]  /*1fb0*/  SHFL.BFLY PT, R10, R17, 0x2, 0x1f ;  /* 0x0c401f00110a7f89 */ /* 0x000e2200000e0000 */
[C---:B------:R-:W-:Y:S02]  /*1fc0*/  FSETP.NAN.AND P3, PT, R17.reuse, R17, PT ;  /* 0x000000111100720b */ /* 0x040fe40003f68000 */
[----:B0-----:R-:W-:-:S13]  /*1fd0*/  FSETP.GT.AND P2, PT, R17, R10, PT ;  /* 0x0000000a1100720b */ /* 0x001fda0003f44000 */
[----:B------:R-:W-:-:S05]  /*1fe0*/  @!P2 FSEL R17, R17, R10, P3 ;  /* 0x0000000a1111a208 */ /* 0x000fca0001800000 */
[----:B------:R-:W0:Y:S01]  /*1ff0*/  SHFL.BFLY PT, R10, R17, 0x1, 0x1f ;  /* 0x0c201f00110a7f89 */ /* 0x000e2200000e0000 */
[C---:B------:R-:W-:Y:S02]  /*2000*/  FSETP.NAN.AND P3, PT, R17.reuse, R17, PT ;  /* 0x000000111100720b */ /* 0x040fe40003f68000 */
[----:B0-----:R-:W-:-:S13]  /*2010*/  FSETP.GT.AND P2, PT, R17, R10, PT ;  /* 0x0000000a1100720b */ /* 0x001fda0003f44000 */
[----:B------:R-:W-:-:S05]  /*2020*/  @!P2 SEL R17, R17, R10, P3 ;  /* 0x0000000a1111a207 */ /* 0x000fca0001800000 */
[----:B------:R-:W-:Y:S04]  /*2030*/  @P0 STS [R14.X4], R17 ;  /* 0x000000110e000388 */ /* 0x000fe80000004800 */
[----:B------:R-:W-:Y:S06]  /*2040*/  BAR.SYNC.DEFER_BLOCKING 0x0 ;  /* 0x0000000000007b1d */ /* 0x000fec0000010000 */
[----:B------:R-:W0:Y:S01]  /*2050*/  LDS R9, [RZ] ;  /* 0x00000000ff097984 */ /* 0x000e220000000800 */
[----:B------:R-:W-:-:S04]  /*2060*/  LOP3.LUT P0, RZ, R14, 0x1ff, RZ, 0xc0, !PT ;  /* 0x000001ff0eff7812 */ /* 0x000fc8000780c0ff */
[C---:B------:R-:W-:Y:S01]  /*2070*/  ISETP.LT.AND P0, PT, R15.reuse, 0x1010, !P0 ;  /* 0x000010100f00780c */ /* 0x040fe20004701270 */
[----:B------:R-:W-:-:S04]  /*2080*/  IMAD.WIDE R20, R15, R12, c[0x0][0x180] ;  /* 0x000060000f147625 */ /* 0x000fc800078e020c */
[----:B------:R-:W-:-:S04]  /*2090*/  IMAD.WIDE R22, R15, R12, c[0x0][0x188] ;  /* 0x000062000f167625 */ /* 0x000fc800078e020c */
[----:B------:R-:W-:-:S04]  /*20a0*/  IMAD.WIDE R24, R15, R12, c[0x0][0x190] ;  /* 0x000064000f187625 */ /* 0x000fc800078e020c */
[----:B------:R-:W-:Y:S01]  /*20b0*/  IMAD.WIDE R26, R15, R12, c[0x0][0x198] ;  /* 0x000066000f1a7625 */ /* 0x000fe200078e020c */
[----:B0-----:R-:W-:-:S04]  /*20c0*/  F2FP.BF16.PACK_AB R28, R9, R8 ;  /* 0x00000008091c723e */ /* 0x001fc800000010ff */
[C---:B------:R-:W-:Y:S02]  /*20d0*/  PRMT R11, R28.reuse, 0x7632, R11 ;  /* 0x000076321c0b7816 */ /* 0x040fe4000000000b */
[C---:B------:R-:W-:Y:S02]  /*20e0*/  PRMT R17, R28.reuse, 0x7610, R17 ;  /* 0x000076101c117816 */ /* 0x040fe40000000011 */
[C---:B------:R-:W-:Y:S01]  /*20f0*/  PRMT R19, R28.reuse, 0x7632, R19 ;  /* 0x000076321c137816 */ /* 0x040fe20000000013 */
[----:B------:R0:W-:Y:S04]  /*2100*/  @P0 STG.E.U16 [R20.64], R28 ;  /* 0x0000001c14000986 */ /* 0x0001e8000c101504 */
[----:B------:R1:W-:Y:S04]  /*2110*/  @P0 STG.E.U16 [R22.64], R11 ;  /* 0x0000000b16000986 */ /* 0x0003e8000c101504 */
[----:B------:R2:W-:Y:S04]  /*2120*/  @P0 STG.E.U16 [R24.64], R17 ;  /* 0x0000001118000986 */ /* 0x0005e8000c101504 */
[----:B------:R3:W-:Y:S01]  /*2130*/  @P0 STG.E.U16 [R26.64], R19 ;  /* 0x000000131a000986 */ /* 0x0007e2000c101504 */
[----:B0-----:R-:W-:-:S02]  /*2140*/  PRMT R21, R28, 0x7610, R21 ;  /* 0x000076101c157816 */ /* 0x001fc40000000015 */
[C---:B------:R-:W-:Y:S01]  /*2150*/  PRMT R20, R28.reuse, 0x7632, R20 ;  /* 0x000076321c147816 */ /* 0x040fe20000000014 */
[----:B-1----:R-:W-:Y:S01]  /*2160*/  IMAD.WIDE R10, R15, R12, c[0x0][0x1a0] ;  /* 0x000068000f0a7625 */ /* 0x002fe200078e020c */
[----:B------:R-:W-:-:S03]  /*2170*/  PRMT R23, R28, 0x7632, R23 ;  /* 0x000076321c177816 */ /* 0x000fc60000000017 */
[----:B--2---:R-:W-:-:S04]  /*2180*/  IMAD.WIDE R16, R15, R12, c[0x0][0x1a8] ;  /* 0x00006a000f107625 */ /* 0x004fc800078e020c */
[CC--:B---3--:R-:W-:Y:S01]  /*2190*/  IMAD.WIDE R18, R15.reuse, R12.reuse, c[0x0][0x1b0] ;  /* 0x00006c000f127625 */ /* 0x0c8fe200078e020c */
[----:B------:R0:W-:Y:S03]  /*21a0*/  @P0 STG.E.U16 [R10.64], R21 ;  /* 0x000000150a000986 */ /* 0x0001e6000c101504 */
[----:B------:R-:W-:Y:S01]  /*21b0*/  IMAD.WIDE R14, R15, R12, c[0x0][0x1b8] ;  /* 0x00006e000f0e7625 */ /* 0x000fe200078e020c */
[----:B------:R-:W-:Y:S03]  /*21c0*/  @P0 STG.E.U16 [R16.64], R20 ;  /* 0x0000001410000986 */ /* 0x000fe6000c101504 */
[----:B------:R-:W-:Y:S01]  /*21d0*/  IMAD.MOV.U32 R12, RZ, RZ, RZ ;  /* 0x000000ffff0c7224 */ /* 0x000fe200078e00ff */
[----:B------:R-:W-:Y:S04]  /*21e0*/  @P0 STG.E.U16 [R18.64], R28 ;  /* 0x0000001c12000986 */ /* 0x000fe8000c101504 */
[----:B------:R1:W-:Y:S04]  /*21f0*/  @P0 STG.E.U16 [R14.64], R23 ;  /* 0x000000170e000986 */ /* 0x0003e8000c101504 */
[----:B------:R2:W3:Y:S01]  /*2200*/  @!P1 LDG.E.EF R12, [R6.64] ;  /* 0x00000004060c9981 */ /* 0x0004e2000c0e1900 */
[----:B------:R-:W-:-:S04]  /*2210*/  FSETP.GE.AND P0, PT, R8, RZ, PT ;  /* 0x000000ff0800720b */ /* 0x000fc80003f06000 */
[----:B------:R-:W-:-:S05]  /*2220*/  FSEL R8, R8, RZ, !P0 ;  /* 0x000000ff08087208 */ /* 0x000fca0004000000 */
[----:B------:R-:W-:Y:S01]  /*2230*/  FADD R8, RZ, -R8 ;  /* 0x80000008ff087221 */ /* 0x000fe20000000000 */
[----:B------:R-:W-:-:S04]  /*2240*/  FSETP.GTU.AND P0, PT, R9, RZ, PT ;  /* 0x000000ff0900720b */ /* 0x000fc80003f0c000 */
[----:B------:R-:W-:Y:S02]  /*2250*/  FSETP.NAN.AND P2, PT, R8, R8, PT ;  /* 0x000000080800720b */ /* 0x000fe40003f48000 */
[----:B------:R-:W-:-:S04]  /*2260*/  FSEL R9, R9, RZ, P0 ;  /* 0x000000ff09097208 */ /* 0x000fc80000000000 */
[----:B------:R-:W-:-:S07]  /*2270*/  FSETP.GT.AND P0, PT, R8, R9, PT ;  /* 0x000000090800720b */ /* 0x000fce0003f04000 */
[----:B------:R-:W-:-:S05]  /*2280*/  @!P2 FSEL R8, R8, R9, P0 ;  /* 0x000000090808a208 */ /* 0x000fca0000000000 */
[----:B------:R-:W-:-:S05]  /*2290*/  FMUL R8, R8, 0.0078740157186985015869 ;  /* 0x3c01020408087820 */ /* 0x000fca0000400000 */
[C---:B------:R-:W-:Y:S02]  /*22a0*/  FSETP.GT.AND P0, PT, R8.reuse, 9.9999997473787516356e-06, PT ;  /* 0x3727c5ac0800780b */ /* 0x040fe40003f04000 */
[----:B------:R-:W-:-:S11]  /*22b0*/  FSETP.NAN.AND P2, PT, R8, R8, PT ;  /* 0x000000080800720b */ /* 0x000fd60003f48000 */
[----:B------:R-:W-:-:S04]  /*22c0*/  @!P0 FSEL R8, R8, 9.9999997473787516356e-06, P2 ;  /* 0x3727c5ac08088808 */ /* 0x000fc80001000000 */
[C---:B------:R-:W-:Y:S02]  /*22d0*/  FSETP.GT.AND P0, PT, |R8|.reuse, 8.50705917302346158658e+37, PT ;  /* 0x7e8000000800780b */ /* 0x040fe40003f04200 */
[----:B------:R-:W-:Y:S01]  /*22e0*/  FSETP.GEU.AND P2, PT, |R8|, 1.175494350822287508e-38, PT ;  /* 0x008000000800780b */ /* 0x000fe20003f4e200 */
[----:B--2---:R-:W-:-:S10]  /*22f0*/  IMAD.MOV.U32 R7, RZ, RZ, 0x3e800000 ;  /* 0x3e800000ff077424 */ /* 0x004fd400078e00ff */
[----:B------:R-:W-:-:S04]  /*2300*/  @P0 FMUL R8, R8, 0.25 ;  /* 0x3e80000008080820 */ /* 0x000fc80000400000 */
[----:B------:R-:W-:-:S04]  /*2310*/  @!P2 FMUL R8, R8, 16777216 ;  /* 0x4b8000000808a820 */ /* 0x000fc80000400000 */
[----:B------:R-:W2:Y:S01]  /*2320*/  MUFU.RCP R6, R8 ;  /* 0x0000000800067308 */ /* 0x000ea20000001000 */
[----:B------:R-:W-:-:S05]  /*2330*/  FSEL R7, R7, 1, P0 ;  /* 0x3f80000007077808 */ /* 0x000fca0000000000 */
[----:B------:R-:W-:-:S04]  /*2340*/  @!P2 FMUL R7, R7, 16777216 ;  /* 0x4b8000000707a820 */ /* 0x000fc80000400000 */
[----:B--2---:R-:W-:Y:S01]  /*2350*/  FMUL R6, R6, R7 ;  /* 0x0000000706067220 */ /* 0x004fe20000400000 */
[C---:B---3--:R-:W-:Y:S01]  /*2360*/  IMAD.U32 R9, R12.reuse, 0x10000, RZ ;  /* 0x000100000c097824 */ /* 0x048fe200078e00ff */
[----:B------:R-:W-:-:S03]  /*2370*/  PRMT R12, R12, 0x7632, R12 ;  /* 0x000076320c0c7816 */ /* 0x000fc6000000000c */
[----:B------:R-:W-:Y:S02]  /*2380*/  FMUL R9, R6, R9 ;  /* 0x0000000906097220 */ /* 0x000fe40000400000 */
[----:B------:R-:W-:Y:S02]  /*2390*/  IMAD.U32 R7, R12, 0x10000, RZ ;  /* 0x000100000c077824 */ /* 0x000fe400078e00ff */
[----:B0-----:R-:W0:Y:S02]  /*23a0*/  FRND R10, R9 ;  /* 0x00000009000a7307 */ /* 0x001e240000201000 */
[----:B------:R-:W-:-:S06]  /*23b0*/  FMUL R7, R6, R7 ;  /* 0x0000000706077220 */ /* 0x000fcc0000400000 */
[----:B------:R-:W2:Y:S01]  /*23c0*/  FRND R12, R7 ;  /* 0x00000007000c7307 */ /* 0x000ea20000201000 */
[C---:B0-----:R-:W-:Y:S02]  /*23d0*/  FSETP.GT.AND P2, PT, R10.reuse, -127, PT ;  /* 0xc2fe00000a00780b */ /* 0x041fe40003f44000 */
[----:B------:R-:W-:Y:S02]  /*23e0*/  FSETP.NAN.AND P3, PT, R10, R10, PT ;  /* 0x0000000a0a00720b */ /* 0x000fe40003f68000 */
[----:B--2---:R-:W-:-:S09]  /*23f0*/  FSETP.GT.AND P0, PT, R12, -127, PT ;  /* 0xc2fe00000c00780b */ /* 0x004fd20003f04000 */
[----:B------:R-:W-:Y:S02]  /*2400*/  @!P2 FSEL R10, R10, -127, P3 ;  /* 0xc2fe00000a0aa808 */ /* 0x000fe40001800000 */
[----:B------:R-:W-:Y:S02]  /*2410*/  FSETP.NAN.AND P2, PT, R12, R12, PT ;  /* 0x0000000c0c00720b */ /* 0x000fe40003f48000 */
[----:B-1----:R-:W0:Y:S01]  /*2420*/  F2I.S16.TRUNC.NTZ R14, R10 ;  /* 0x0000000a000e7305 */ /* 0x002e22000020e900 */
[----:B------:R-:W-:Y:S02]  /*2430*/  FSETP.GEU.AND P4, PT, R10, 127, PT ;  /* 0x42fe00000a00780b */ /* 0x000fe40003f8e000 */
[----:B------:R-:W-:-:S05]  /*2440*/  @!P0 FSEL R12, R12, -127, P2 ;  /* 0xc2fe00000c0c8808 */ /* 0x000fca0001000000 */
[----:B------:R-:W1:Y:S01]  /*2450*/  F2I.S16.TRUNC.NTZ R11, R12 ;  /* 0x0000000c000b7305 */ /* 0x000e62000020e900 */
[----:B------:R-:W-:Y:S02]  /*2460*/  FSETP.GEU.AND P3, PT, R12, 127, PT ;  /* 0x42fe00000c00780b */ /* 0x000fe40003f6e000 */
[----:B------:R-:W-:Y:S02]  /*2470*/  FSETP.NAN.AND P2, PT, R10, R10, PT ;  /* 0x0000000a0a00720b */ /* 0x000fe40003f48000 */
[----:B------:R-:W-:Y:S02]  /*2480*/  FSETP.NAN.AND P0, PT, R12, R12, PT ;  /* 0x0000000c0c00720b */ /* 0x000fe40003f08000 */
[----:B0-----:R-:W-:Y:S02]  /*2490*/  @P4 SEL R14, R14, 0x7f, P2 ;  /* 0x0000007f0e0e4807 */ /* 0x001fe40001000000 */
[----:B------:R-:W-:Y:S02]  /*24a0*/  IADD3 R8, P2, R13, c[0x0][0x1c0], RZ ;  /* 0x000070000d087a10 */ /* 0x000fe40007f5e0ff */
[----:B------:R-:W-:-:S03]  /*24b0*/  LOP3.LUT R14, R14, 0xff, RZ, 0xc0, !PT ;  /* 0x000000ff0e0e7812 */ /* 0x000fc600078ec0ff */
[----:B-1----:R-:W-:Y:S02]  /*24c0*/  @P3 SEL R11, R11, 0x7f, P0 ;  /* 0x0000007f0b0b3807 */ /* 0x002fe40000000000 */
[----:B------:R-:W-:Y:S02]  /*24d0*/  IADD3 R10, P0, R13, c[0x0][0x1c8], RZ ;  /* 0x000072000d0a7a10 */ /* 0x000fe40007f1e0ff */
[C---:B------:R-:W-:Y:S01]  /*24e0*/  IADD3.X R9, R0.reuse, c[0x0][0x1c4], RZ, P2, !PT ;  /* 0x0000710000097a10 */ /* 0x040fe200017fe4ff */
[----:B------:R-:W-:Y:S01]  /*24f0*/  IMAD R19, R11, 0x100, R14 ;  /* 0x000001000b137824 */ /* 0x000fe200078e020e */
[C---:B------:R-:W-:Y:S02]  /*2500*/  IADD3 R12, P2, R13.reuse, c[0x0][0x1d0], RZ ;  /* 0x000074000d0c7a10 */ /* 0x040fe40007f5e0ff */
[----:B------:R-:W-:Y:S02]  /*2510*/  IADD3.X R11, R0, c[0x0][0x1cc], RZ, P0, !PT ;  /* 0x00007300000b7a10 */ /* 0x000fe400007fe4ff */
[----:B------:R-:W-:-:S02]  /*2520*/  IADD3 R14, P0, R13, c[0x0][0x1d8], RZ ;  /* 0x000076000d0e7a10 */ /* 0x000fc40007f1e0ff */
[----:B------:R-:W-:Y:S02]  /*2530*/  IADD3.X R13, R0, c[0x0][0x1d4], RZ, P2, !PT ;  /* 0x00007500000d7a10 */ /* 0x000fe400017fe4ff */
[----:B------:R-:W-:Y:S02]  /*2540*/  LEA R16, P2, R4, c[0x0][0x178], 0x1 ;  /* 0x00005e0004107a11 */ /* 0x000fe400078408ff */
[----:B------:R-:W-:Y:S01]  /*2550*/  IADD3.X R15, R0, c[0x0][0x1dc], RZ, P0, !PT ;  /* 0x00007700000f7a10 */ /* 0x000fe200007fe4ff */
[----:B------:R-:W-:Y:S01]  /*2560*/  IMAD.MOV.U32 R0, RZ, RZ, RZ ;  /* 0x000000ffff007224 */ /* 0x000fe200078e00ff */
[----:B------:R-:W-:Y:S01]  /*2570*/  LEA.HI.X R17, R4, c[0x0][0x17c], R5, 0x1, P2 ;  /* 0x00005f0004117a11 */ /* 0x000fe200010f0c05 */
[----:B------:R0:W-:Y:S04]  /*2580*/  @!P1 STG.E.U16 [R8.64], R19 ;  /* 0x0000001308009986 */ /* 0x0001e8000c101504 */
[----:B------:R1:W-:Y:S04]  /*2590*/  @!P1 STG.E.U16 [R10.64], R19 ;  /* 0x000000130a009986 */ /* 0x0003e8000c101504 */
[----:B------:R2:W-:Y:S04]  /*25a0*/  @!P1 STG.E.U16 [R12.64], R19 ;  /* 0x000000130c009986 */ /* 0x0005e8000c101504 */
[----:B------:R3:W-:Y:S04]  /*25b0*/  @!P1 STG.E.U16 [R14.64], R19 ;  /* 0x000000130e009986 */ /* 0x0007e8000c101504 */
[----:B------:R-:W4:Y:S02]  /*25c0*/  @!P1 LDG.E.EF R0, [R16.64] ;  /* 0x0000000410009981 */ /* 0x000f24000c0e1900 */
[C---:B----4-:R-:W-:Y:S01]  /*25d0*/  IMAD.U32 R7, R0.reuse, 0x10000, RZ ;  /* 0x0001000000077824 */ /* 0x050fe200078e00ff */
[----:B------:R-:W-:-:S03]  /*25e0*/  PRMT R0, R0, 0x7632, R0 ;  /* 0x0000763200007816 */ /* 0x000fc60000000000 */
[----:B0-----:R-:W-:Y:S02]  /*25f0*/  FMUL R8, R6, R7 ;  /* 0x0000000706087220 */ /* 0x001fe40000400000 */
[----:B------:R-:W-:Y:S02]  /*2600*/  IMAD.U32 R7, R0, 0x10000, RZ ;  /* 0x0001000000077824 */ /* 0x000fe400078e00ff */
[----:B------:R-:W0:Y:S02]  /*2610*/  FRND R0, R8 ;  /* 0x0000000800007307 */ /* 0x000e240000201000 */
[----:B------:R-:W-:-:S06]  /*2620*/  FMUL R7, R6, R7 ;  /* 0x0000000706077220 */ /* 0x000fcc0000400000 */
[----:B------:R-:W4:Y:S01]  /*2630*/  FRND R18, R7 ;  /* 0x0000000700127307 */ /* 0x000f220000201000 */
[C---:B0-----:R-:W-:Y:S02]  /*2640*/  FSETP.GT.AND P2, PT, R0.reuse, -127, PT ;  /* 0xc2fe00000000780b */ /* 0x041fe40003f44000 */
[----:B------:R-:W-:Y:S02]  /*2650*/  FSETP.NAN.AND P3, PT, R0, R0, PT ;  /* 0x000000000000720b */ /* 0x000fe40003f68000 */
[----:B----4-:R-:W-:-:S09]  /*2660*/  FSETP.GT.AND P0, PT, R18, -127, PT ;  /* 0xc2fe00001200780b */ /* 0x010fd20003f04000 */
[----:B------:R-:W-:Y:S02]  /*2670*/  @!P2 FSEL R0, R0, -127, P3 ;  /* 0xc2fe00000000a808 */ /* 0x000fe40001800000 */
[----:B------:R-:W-:Y:S02]  /*2680*/  FSETP.NAN.AND P2, PT, R18, R18, PT ;  /* 0x000000121200720b */ /* 0x000fe40003f48000 */
[----:B------:R-:W0:Y:S01]  /*2690*/  F2I.S16.TRUNC.NTZ R9, R0 ;  /* 0x0000000000097305 */ /* 0x000e22000020e900 */
[----:B------:R-:W-:Y:S02]  /*26a0*/  FSETP.GEU.AND P4, PT, R0, 127, PT ;  /* 0x42fe00000000780b */ /* 0x000fe40003f8e000 */
[----:B------:R-:W-:-:S05]  /*26b0*/  @!P0 FSEL R18, R18, -127, P2 ;  /* 0xc2fe000012128808 */ /* 0x000fca0001000000 */
[----:B-1----:R-:W1:Y:S01]  /*26c0*/  F2I.S16.TRUNC.NTZ R11, R18 ;  /* 0x00000012000b7305 */ /* 0x002e62000020e900 */
[----:B------:R-:W-:Y:S02]  /*26d0*/  FSETP.GEU.AND P3, PT, R18, 127, PT ;  /* 0x42fe00001200780b */ /* 0x000fe40003f6e000 */
[----:B------:R-:W-:Y:S02]  /*26e0*/  FSETP.NAN.AND P2, PT, R0, R0, PT ;  /* 0x000000000000720b */ /* 0x000fe40003f48000 */
[----:B------:R-:W-:Y:S02]  /*26f0*/  FSETP.NAN.AND P0, PT, R18, R18, PT ;  /* 0x000000121200720b */ /* 0x000fe40003f08000 */
[----:B0-----:R-:W-:Y:S02]  /*2700*/  @P4 SEL R9, R9, 0x7f, P2 ;  /* 0x0000007f09094807 */ /* 0x001fe40001000000 */
[----:B------:R-:W-:Y:S02]  /*2710*/  IADD3 R8, P2, R4, c[0x0][0x1c0], RZ ;  /* 0x0000700004087a10 */ /* 0x000fe40007f5e0ff */
[----:B------:R-:W-:-:S02]  /*2720*/  LOP3.LUT R0, R9, 0xff, RZ, 0xc0, !PT ;  /* 0x000000ff09007812 */ /* 0x000fc400078ec0ff */
[C---:B------:R-:W-:Y:S02]  /*2730*/  IADD3 R10, P4, R4.reuse, c[0x0][0x1c8], RZ ;  /* 0x00007200040a7a10 */ /* 0x040fe40007f9e0ff */
[----:B-1----:R-:W-:Y:S02]  /*2740*/  @P3 SEL R11, R11, 0x7f, P0 ;  /* 0x0000007f0b0b3807 */ /* 0x002fe40000000000 */
[C---:B--2---:R-:W-:Y:S02]  /*2750*/  IADD3 R12, P0, R4.reuse, c[0x0][0x1d0], RZ ;  /* 0x00007400040c7a10 */ /* 0x044fe40007f1e0ff */
[----:B------:R-:W-:Y:S01]  /*2760*/  IADD3 R4, P3, R4, c[0x0][0x1d8], RZ ;  /* 0x0000760004047a10 */ /* 0x000fe20007f7e0ff */
[----:B------:R-:W-:Y:S01]  /*2770*/  IMAD R7, R11, 0x100, R0 ;  /* 0x000001000b077824 */ /* 0x000fe200078e0200 */
[C---:B------:R-:W-:Y:S02]  /*2780*/  IADD3.X R9, R5.reuse, c[0x0][0x1c4], RZ, P2, !PT ;  /* 0x0000710005097a10 */ /* 0x040fe400017fe4ff */
[----:B------:R-:W-:-:S02]  /*2790*/  IADD3.X R11, R5, c[0x0][0x1cc], RZ, P4, !PT ;  /* 0x00007300050b7a10 */ /* 0x000fc400027fe4ff */
[C---:B------:R-:W-:Y:S02]  /*27a0*/  IADD3.X R13, R5.reuse, c[0x0][0x1d4], RZ, P0, !PT ;  /* 0x00007500050d7a10 */ /* 0x040fe400007fe4ff */
[----:B------:R-:W-:Y:S01]  /*27b0*/  IADD3.X R5, R5, c[0x0][0x1dc], RZ, P3, !PT ;  /* 0x0000770005057a10 */ /* 0x000fe20001ffe4ff */
[----:B------:R3:W-:Y:S04]  /*27c0*/  @!P1 STG.E.U16 [R8.64], R7 ;  /* 0x0000000708009986 */ /* 0x0007e8000c101504 */
[----:B------:R3:W-:Y:S04]  /*27d0*/  @!P1 STG.E.U16 [R10.64], R7 ;  /* 0x000000070a009986 */ /* 0x0007e8000c101504 */
[----:B------:R3:W-:Y:S01]  /*27e0*/  @!P1 STG.E.U16 [R12.64], R7 ;  /* 0x000000070c009986 */ /* 0x0007e2000c101504 */
[----:B------:R-:W-:-:S03]  /*27f0*/  IMAD.MOV.U32 R0, RZ, RZ, RZ ;  /* 0x000000ffff007224 */ /* 0x000fc600078e00ff */
[----:B------:R3:W-:Y:S01]  /*2800*/  @!P1 STG.E.U16 [R4.64], R7 ;  /* 0x0000000704009986 */ /* 0x0007e2000c101504 */
[----:B------:R-:W-:Y:S05]  /*2810*/  @P1 BRA `(.L_x_1) ;  /* 0x0000003000001947 */ /* 0x000fea0003800000 */
[----:B---3--:R-:W-:-:S04]  /*2820*/  LEA R4, P0, R2, c[0x0][0x178], 0x1 ;  /* 0x00005e0002047a11 */ /* 0x008fc800078008ff */
[----:B------:R-:W-:-:S05]  /*2830*/  LEA.HI.X R5, R2, c[0x0][0x17c], R3, 0x1, P0 ;  /* 0x00005f0002057a11 */ /* 0x000fca00000f0c03 */
[----:B------:R0:W5:Y:S04]  /*2840*/  LDG.E.EF R0, [R4.64] ;  /* 0x0000000404007981 */ /* 0x000168000c0e1900 */
.L_x_1:
[C---:B0--3-5:R-:W-:Y:S01]  /*2850*/  PRMT R4, R0.reuse, 0x7632, R4 ;  /* 0x0000763200047816 */ /* 0x069fe20000000004 */
[----:B------:R-:W-:-:S04]  /*2860*/  IMAD.U32 R5, R0, 0x10000, RZ ;  /* 0x0001000000057824 */ /* 0x000fc800078e00ff */
[----:B------:R-:W-:Y:S01]  /*2870*/  FMUL R5, R6, R5 ;  /* 0x0000000506057220 */ /* 0x000fe20000400000 */
[----:B------:R-:W-:-:S03]  /*2880*/  IMAD.U32 R7, R4, 0x10000, RZ ;  /* 0x0001000004077824 */ /* 0x000fc600078e00ff */
[----:B------:R-:W0:Y:S01]  /*2890*/  FRND R0, R5 ;  /* 0x0000000500007307 */ /* 0x000e220000201000 */
[----:B------:R-:W-:-:S07]  /*28a0*/  FMUL R7, R6, R7 ;  /* 0x0000000706077220 */ /* 0x000fce0000400000 */
[----:B------:R-:W1:Y:S01]  /*28b0*/  FRND R10, R7 ;  /* 0x00000007000a7307 */ /* 0x000e620000201000 */
[C---:B0-----:R-:W-:Y:S02]  /*28c0*/  FSETP.GT.AND P2, PT, R0.reuse, -127, PT ;  /* 0xc2fe00000000780b */ /* 0x041fe40003f44000 */
[----:B------:R-:W-:Y:S02]  /*28d0*/  FSETP.NAN.AND P3, PT, R0, R0, PT ;  /* 0x000000000000720b */ /* 0x000fe40003f68000 */
[----:B-1----:R-:W-:-:S09]  /*28e0*/  FSETP.GT.AND P0, PT, R10, -127, PT ;  /* 0xc2fe00000a00780b */ /* 0x002fd20003f04000 */
[----:B------:R-:W-:Y:S02]  /*28f0*/  @!P2 FSEL R0, R0, -127, P3 ;  /* 0xc2fe00000000a808 */ /* 0x000fe40001800000 */
[----:B------:R-:W-:Y:S02]  /*2900*/  FSETP.NAN.AND P2, PT, R10, R10, PT ;  /* 0x0000000a0a00720b */ /* 0x000fe40003f48000 */
[----:B------:R-:W0:Y:S01]  /*2910*/  F2I.S16.TRUNC.NTZ R8, R0 ;  /* 0x0000000000087305 */ /* 0x000e22000020e900 */
[----:B------:R-:W-:Y:S02]  /*2920*/  FSETP.GEU.AND P4, PT, R0, 127, PT ;  /* 0x42fe00000000780b */ /* 0x000fe40003f8e000 */
[----:B------:R-:W-:Y:S02]  /*2930*/  @!P0 FSEL R10, R10, -127, P2 ;  /* 0xc2fe00000a0a8808 */ /* 0x000fe40001000000 */
[----:B------:R-:W-:-:S03]  /*2940*/  FSETP.NAN.AND P2, PT, R0, R0, PT ;  /* 0x000000000000720b */ /* 0x000fc60003f48000 */
[----:B------:R-:W1:Y:S01]  /*2950*/  F2I.S16.TRUNC.NTZ R9, R10 ;  /* 0x0000000a00097305 */ /* 0x000e62000020e900 */
[C---:B------:R-:W-:Y:S02]  /*2960*/  FSETP.GEU.AND P3, PT, R10.reuse, 127, PT ;  /* 0x42fe00000a00780b */ /* 0x040fe40003f6e000 */
[----:B------:R-:W-:-:S03]  /*2970*/  FSETP.NAN.AND P0, PT, R10, R10, PT ;  /* 0x0000000a0a00720b */ /* 0x000fc60003f08000 */
[----:B0-----:R-:W-:Y:S02]  /*2980*/  @P4 SEL R8, R8, 0x7f, P2 ;  /* 0x0000007f08084807 */ /* 0x001fe40001000000 */
[----:B------:R-:W-:Y:S02]  /*2990*/  IADD3 R4, P2, R2, c[0x0][0x1c0], RZ ;  /* 0x0000700002047a10 */ /* 0x000fe40007f5e0ff */
[----:B------:R-:W-:Y:S02]  /*29a0*/  LOP3.LUT R0, R8, 0xff, RZ, 0xc0, !PT ;  /* 0x000000ff08007812 */ /* 0x000fe400078ec0ff */
[C---:B------:R-:W-:Y:S02]  /*29b0*/  IADD3 R6, P4, R2.reuse, c[0x0][0x1c8], RZ ;  /* 0x0000720002067a10 */ /* 0x040fe40007f9e0ff */
[----:B-1----:R-:W-:Y:S02]  /*29c0*/  @P3 SEL R9, R9, 0x7f, P0 ;  /* 0x0000007f09093807 */ /* 0x002fe40000000000 */
[----:B------:R-:W-:-:S02]  /*29d0*/  IADD3 R8, P0, R2, c[0x0][0x1d0], RZ ;  /* 0x0000740002087a10 */ /* 0x000fc40007f1e0ff */
[----:B------:R-:W-:Y:S01]  /*29e0*/  IADD3.X R5, R3, c[0x0][0x1c4], RZ, P2, !PT ;  /* 0x0000710003057a10 */ /* 0x000fe200017fe4ff */
[----:B------:R-:W-:Y:S01]  /*29f0*/  IMAD R11, R9, 0x100, R0 ;  /* 0x00000100090b7824 */ /* 0x000fe200078e0200 */
[C---:B------:R-:W-:Y:S02]  /*2a00*/  IADD3.X R7, R3.reuse, c[0x0][0x1cc], RZ, P4, !PT ;  /* 0x0000730003077a10 */ /* 0x040fe400027fe4ff */
[----:B------:R-:W-:Y:S02]  /*2a10*/  IADD3.X R9, R3, c[0x0][0x1d4], RZ, P0, !PT ;  /* 0x0000750003097a10 */ /* 0x000fe400007fe4ff */
[----:B------:R0:W-:Y:S01]  /*2a20*/  @!P1 STG.E.U16 [R4.64], R11 ;  /* 0x0000000b04009986 */ /* 0x0001e2000c101504 */
[----:B------:R-:W-:-:S03]  /*2a30*/  IADD3 R2, P3, R2, c[0x0][0x1d8], RZ ;  /* 0x0000760002027a10 */ /* 0x000fc60007f7e0ff */
[----:B------:R0:W-:Y:S01]  /*2a40*/  @!P1 STG.E.U16 [R6.64], R11 ;  /* 0x0000000b06009986 */ /* 0x0001e2000c101504 */
[----:B------:R-:W-:-:S03]  /*2a50*/  IADD3.X R3, R3, c[0x0][0x1dc], RZ, P3, !PT ;  /* 0x0000770003037a10 */ /* 0x000fc60001ffe4ff */
[----:B------:R0:W-:Y:S01]  /*2a60*/  @!P1 STG.E.U16 [R8.64], R11 ;  /* 0x0000000b08009986 */ /* 0x0001e2000c101504 */
[----:B------:R-:W-:Y:S05]  /*2a70*/  @P1 EXIT ;  /* 0x000000000000194d */ /* 0x000fea0003800000 */
[----:B------:R-:W-:Y:S01]  /*2a80*/  STG.E.U16 [R2.64], R11 ;  /* 0x0000000b02007986 */ /* 0x000fe2000c101504 */
[----:B------:R-:W-:Y:S05]  /*2a90*/  EXIT ;  /* 0x000000000000794d */ /* 0x000fea0003800000 */
.L_x_2:
[----:B------:R-:W-:-:S00]  /*2aa0*/  BRA `(.L_x_2) ;  /* 0xfffffff000007947 */ /* 0x000fc0000383ffff */
[----:B------:R-:W-:-:S00]  /*2ab0*/  NOP ;  /* 0x0000000000007918 */ /* 0x000fc00000000000 */
        /* <DEDUP_REMOVED lines=12> */
.L_x_3:


//--------------------- .nv.global.init           --------------------------
	.section	.nv.global.init,"aw",@progbits
.nv.global.init:
	.type		_$_str,@object
	.size		_$_str,(.L_0 - _$_str)
_$_str:
        /*0000*/ 	.byte	0x5f, 0x5f, 0x43, 0x55, 0x44, 0x41, 0x5f, 0x46, 0x54, 0x5a, 0x00
.L_0:


//--------------------- .nv.shared.triton_red_fused__to_copy_add_amax_amin_clamp_mul_native_layer_norm_reciprocal_1 --------------------------
	.section	.nv.shared.triton_red_fused__to_copy_add_amax_amin_clamp_mul_native_layer_norm_reciprocal_1,"aw",@nobits
	.sectionflags	@""
	.align	16
